//
// Generated by NVIDIA NVVM Compiler
//
// Compiler Build ID: CL-36424714
// Cuda compilation tools, release 13.0, V13.0.88
// Based on NVVM 20.0.0
//

.version 9.0
.target sm_100
.address_size 64

	// .globl	_Z23KernelClusterAssignmentPfS_PiS0_iiiS0_S_
// _ZZ17KernelMaxDistancePfS_iiS_E8localMax has been demoted
.extern .shared .align 16 .b8 sharedMemory[];

.visible .entry _Z23KernelClusterAssignmentPfS_PiS0_iiiS0_S_(
	.param .u64 .ptr .align 1 _Z23KernelClusterAssignmentPfS_PiS0_iiiS0_S__param_0,
	.param .u64 .ptr .align 1 _Z23KernelClusterAssignmentPfS_PiS0_iiiS0_S__param_1,
	.param .u64 .ptr .align 1 _Z23KernelClusterAssignmentPfS_PiS0_iiiS0_S__param_2,
	.param .u64 .ptr .align 1 _Z23KernelClusterAssignmentPfS_PiS0_iiiS0_S__param_3,
	.param .u32 _Z23KernelClusterAssignmentPfS_PiS0_iiiS0_S__param_4,
	.param .u32 _Z23KernelClusterAssignmentPfS_PiS0_iiiS0_S__param_5,
	.param .u32 _Z23KernelClusterAssignmentPfS_PiS0_iiiS0_S__param_6,
	.param .u64 .ptr .align 1 _Z23KernelClusterAssignmentPfS_PiS0_iiiS0_S__param_7,
	.param .u64 .ptr .align 1 _Z23KernelClusterAssignmentPfS_PiS0_iiiS0_S__param_8
)
{
	.reg .pred 	%p<45>;
	.reg .b32 	%r<207>;
	.reg .b32 	%f<157>;
	.reg .b64 	%rd<37>;

	ld.param.u64 	%rd10, [_Z23KernelClusterAssignmentPfS_PiS0_iiiS0_S__param_0];
	ld.param.u64 	%rd6, [_Z23KernelClusterAssignmentPfS_PiS0_iiiS0_S__param_1];
	ld.param.u64 	%rd7, [_Z23KernelClusterAssignmentPfS_PiS0_iiiS0_S__param_2];
	ld.param.u32 	%r86, [_Z23KernelClusterAssignmentPfS_PiS0_iiiS0_S__param_4];
	ld.param.u32 	%r87, [_Z23KernelClusterAssignmentPfS_PiS0_iiiS0_S__param_5];
	ld.param.u32 	%r88, [_Z23KernelClusterAssignmentPfS_PiS0_iiiS0_S__param_6];
	ld.param.u64 	%rd9, [_Z23KernelClusterAssignmentPfS_PiS0_iiiS0_S__param_7];
	ld.param.u64 	%rd11, [_Z23KernelClusterAssignmentPfS_PiS0_iiiS0_S__param_8];
	cvta.to.global.u64 	%rd1, %rd10;
	cvta.to.global.u64 	%rd2, %rd11;
	shl.b32 	%r1, %r87, 2;
	mov.u32 	%r89, %ctaid.x;
	mov.u32 	%r2, %ntid.x;
	mov.u32 	%r3, %tid.x;
	mad.lo.s32 	%r4, %r89, %r2, %r3;
	mul.lo.s32 	%r5, %r88, %r87;
	setp.ge.s32 	%p1, %r3, %r5;
	@%p1 bra 	$L__BB0_3;
	cvta.to.global.u64 	%rd3, %rd6;
	mov.u32 	%r177, %r3;
$L__BB0_2:
	mul.wide.s32 	%rd12, %r177, 4;
	add.s64 	%rd13, %rd3, %rd12;
	ld.global.f32 	%f20, [%rd13];
	shl.b32 	%r90, %r177, 2;
	mov.u32 	%r91, sharedMemory;
	add.s32 	%r92, %r91, %r90;
	st.shared.f32 	[%r92+4], %f20;
	add.s32 	%r177, %r177, %r2;
	setp.lt.s32 	%p2, %r177, %r5;
	@%p2 bra 	$L__BB0_2;
$L__BB0_3:
	mov.u32 	%r93, sharedMemory;
	mad.lo.s32 	%r8, %r1, %r88, %r93;
	bar.sync 	0;
	setp.ge.s32 	%p3, %r4, %r86;
	setp.lt.s32 	%p4, %r88, 1;
	or.pred  	%p5, %p3, %p4;
	@%p5 bra 	$L__BB0_16;
	mul.lo.s32 	%r9, %r88, %r4;
	mul.lo.s32 	%r10, %r88, %r3;
	and.b32  	%r11, %r88, 15;
	setp.lt.u32 	%p6, %r88, 16;
	mov.b32 	%r180, 0;
	@%p6 bra 	$L__BB0_7;
	and.b32  	%r180, %r88, 2147483632;
	mov.b32 	%r178, 0;
$L__BB0_6:
	.pragma "nounroll";
	add.s32 	%r96, %r178, %r9;
	mul.wide.s32 	%rd14, %r96, 4;
	add.s64 	%rd15, %rd1, %rd14;
	ld.global.f32 	%f21, [%rd15];
	add.s32 	%r97, %r178, %r10;
	shl.b32 	%r98, %r97, 2;
	add.s32 	%r99, %r8, %r98;
	st.shared.f32 	[%r99+4], %f21;
	ld.global.f32 	%f22, [%rd15+4];
	st.shared.f32 	[%r99+8], %f22;
	ld.global.f32 	%f23, [%rd15+8];
	st.shared.f32 	[%r99+12], %f23;
	ld.global.f32 	%f24, [%rd15+12];
	st.shared.f32 	[%r99+16], %f24;
	ld.global.f32 	%f25, [%rd15+16];
	st.shared.f32 	[%r99+20], %f25;
	ld.global.f32 	%f26, [%rd15+20];
	st.shared.f32 	[%r99+24], %f26;
	ld.global.f32 	%f27, [%rd15+24];
	st.shared.f32 	[%r99+28], %f27;
	ld.global.f32 	%f28, [%rd15+28];
	st.shared.f32 	[%r99+32], %f28;
	ld.global.f32 	%f29, [%rd15+32];
	st.shared.f32 	[%r99+36], %f29;
	ld.global.f32 	%f30, [%rd15+36];
	st.shared.f32 	[%r99+40], %f30;
	ld.global.f32 	%f31, [%rd15+40];
	st.shared.f32 	[%r99+44], %f31;
	ld.global.f32 	%f32, [%rd15+44];
	st.shared.f32 	[%r99+48], %f32;
	ld.global.f32 	%f33, [%rd15+48];
	st.shared.f32 	[%r99+52], %f33;
	ld.global.f32 	%f34, [%rd15+52];
	st.shared.f32 	[%r99+56], %f34;
	ld.global.f32 	%f35, [%rd15+56];
	st.shared.f32 	[%r99+60], %f35;
	ld.global.f32 	%f36, [%rd15+60];
	st.shared.f32 	[%r99+64], %f36;
	add.s32 	%r178, %r178, 16;
	setp.ne.s32 	%p7, %r178, %r180;
	@%p7 bra 	$L__BB0_6;
$L__BB0_7:
	setp.eq.s32 	%p8, %r11, 0;
	@%p8 bra 	$L__BB0_16;
	and.b32  	%r16, %r88, 7;
	setp.lt.u32 	%p9, %r11, 8;
	@%p9 bra 	$L__BB0_10;
	add.s32 	%r100, %r180, %r9;
	mul.wide.s32 	%rd16, %r100, 4;
	add.s64 	%rd17, %rd1, %rd16;
	ld.global.f32 	%f37, [%rd17];
	add.s32 	%r101, %r180, %r10;
	shl.b32 	%r102, %r101, 2;
	add.s32 	%r103, %r8, %r102;
	st.shared.f32 	[%r103+4], %f37;
	ld.global.f32 	%f38, [%rd17+4];
	st.shared.f32 	[%r103+8], %f38;
	ld.global.f32 	%f39, [%rd17+8];
	st.shared.f32 	[%r103+12], %f39;
	ld.global.f32 	%f40, [%rd17+12];
	st.shared.f32 	[%r103+16], %f40;
	ld.global.f32 	%f41, [%rd17+16];
	st.shared.f32 	[%r103+20], %f41;
	ld.global.f32 	%f42, [%rd17+20];
	st.shared.f32 	[%r103+24], %f42;
	ld.global.f32 	%f43, [%rd17+24];
	st.shared.f32 	[%r103+28], %f43;
	ld.global.f32 	%f44, [%rd17+28];
	st.shared.f32 	[%r103+32], %f44;
	add.s32 	%r180, %r180, 8;
$L__BB0_10:
	setp.eq.s32 	%p10, %r16, 0;
	@%p10 bra 	$L__BB0_16;
	and.b32  	%r19, %r88, 3;
	setp.lt.u32 	%p11, %r16, 4;
	@%p11 bra 	$L__BB0_13;
	add.s32 	%r104, %r180, %r9;
	mul.wide.s32 	%rd18, %r104, 4;
	add.s64 	%rd19, %rd1, %rd18;
	ld.global.f32 	%f45, [%rd19];
	add.s32 	%r105, %r180, %r10;
	shl.b32 	%r106, %r105, 2;
	add.s32 	%r107, %r8, %r106;
	st.shared.f32 	[%r107+4], %f45;
	ld.global.f32 	%f46, [%rd19+4];
	st.shared.f32 	[%r107+8], %f46;
	ld.global.f32 	%f47, [%rd19+8];
	st.shared.f32 	[%r107+12], %f47;
	ld.global.f32 	%f48, [%rd19+12];
	st.shared.f32 	[%r107+16], %f48;
	add.s32 	%r180, %r180, 4;
$L__BB0_13:
	setp.eq.s32 	%p12, %r19, 0;
	@%p12 bra 	$L__BB0_16;
	mov.b32 	%r183, 0;
$L__BB0_15:
	.pragma "nounroll";
	add.s32 	%r109, %r180, %r9;
	mul.wide.s32 	%rd20, %r109, 4;
	add.s64 	%rd21, %rd1, %rd20;
	ld.global.f32 	%f49, [%rd21];
	add.s32 	%r110, %r180, %r10;
	shl.b32 	%r111, %r110, 2;
	add.s32 	%r112, %r8, %r111;
	st.shared.f32 	[%r112+4], %f49;
	add.s32 	%r180, %r180, 1;
	add.s32 	%r183, %r183, 1;
	setp.ne.s32 	%p13, %r183, %r19;
	@%p13 bra 	$L__BB0_15;
$L__BB0_16:
	bar.sync 	0;
	setp.ne.s32 	%p14, %r3, 0;
	@%p14 bra 	$L__BB0_18;
	mov.b32 	%r113, 0;
	st.shared.u32 	[sharedMemory], %r113;
$L__BB0_18:
	setp.ge.s32 	%p15, %r4, %r86;
	bar.sync 	0;
	cvta.to.global.u64 	%rd22, %rd7;
	mul.wide.s32 	%rd23, %r4, 4;
	add.s64 	%rd4, %rd22, %rd23;
	@%p15 bra 	$L__BB0_43;
	setp.lt.s32 	%p16, %r87, 1;
	mov.b32 	%r200, 1;
	@%p16 bra 	$L__BB0_40;
	setp.lt.s32 	%p17, %r88, 1;
	mul.lo.s32 	%r26, %r88, %r3;
	@%p17 bra 	$L__BB0_34;
	and.b32  	%r27, %r88, 7;
	and.b32  	%r28, %r88, 3;
	and.b32  	%r29, %r88, 2147483640;
	and.b32  	%r30, %r88, 1;
	neg.s32 	%r31, %r29;
	shl.b32 	%r124, %r3, 2;
	add.s32 	%r125, %r124, %r1;
	mad.lo.s32 	%r127, %r88, %r125, %r93;
	add.s32 	%r32, %r127, 16;
	shl.b32 	%r33, %r88, 2;
	mov.f32 	%f145, 0f7F7FFFFF;
	mov.b32 	%r200, 1;
	mov.b32 	%r184, 0;
$L__BB0_22:
	setp.lt.u32 	%p24, %r88, 8;
	mul.lo.s32 	%r36, %r184, %r88;
	mov.f32 	%f153, 0f00000000;
	mov.b32 	%r190, 0;
	@%p24 bra 	$L__BB0_25;
	mov.u32 	%r129, sharedMemory;
	mad.lo.s32 	%r130, %r33, %r184, %r129;
	add.s32 	%r186, %r130, 16;
	mov.f32 	%f153, 0f00000000;
	mov.u32 	%r187, %r32;
	mov.u32 	%r188, %r31;
$L__BB0_24:
	.pragma "nounroll";
	ld.shared.f32 	%f56, [%r187+-12];
	ld.shared.f32 	%f57, [%r186+-12];
	sub.f32 	%f58, %f56, %f57;
	fma.rn.f32 	%f59, %f58, %f58, %f153;
	ld.shared.f32 	%f60, [%r187+-8];
	ld.shared.f32 	%f61, [%r186+-8];
	sub.f32 	%f62, %f60, %f61;
	fma.rn.f32 	%f63, %f62, %f62, %f59;
	ld.shared.f32 	%f64, [%r187+-4];
	ld.shared.f32 	%f65, [%r186+-4];
	sub.f32 	%f66, %f64, %f65;
	fma.rn.f32 	%f67, %f66, %f66, %f63;
	ld.shared.f32 	%f68, [%r187];
	ld.shared.f32 	%f69, [%r186];
	sub.f32 	%f70, %f68, %f69;
	fma.rn.f32 	%f71, %f70, %f70, %f67;
	ld.shared.f32 	%f72, [%r187+4];
	ld.shared.f32 	%f73, [%r186+4];
	sub.f32 	%f74, %f72, %f73;
	fma.rn.f32 	%f75, %f74, %f74, %f71;
	ld.shared.f32 	%f76, [%r187+8];
	ld.shared.f32 	%f77, [%r186+8];
	sub.f32 	%f78, %f76, %f77;
	fma.rn.f32 	%f79, %f78, %f78, %f75;
	ld.shared.f32 	%f80, [%r187+12];
	ld.shared.f32 	%f81, [%r186+12];
	sub.f32 	%f82, %f80, %f81;
	fma.rn.f32 	%f83, %f82, %f82, %f79;
	ld.shared.f32 	%f84, [%r187+16];
	ld.shared.f32 	%f85, [%r186+16];
	sub.f32 	%f86, %f84, %f85;
	fma.rn.f32 	%f153, %f86, %f86, %f83;
	add.s32 	%r188, %r188, 8;
	add.s32 	%r187, %r187, 32;
	add.s32 	%r186, %r186, 32;
	setp.ne.s32 	%p25, %r188, 0;
	mov.u32 	%r190, %r29;
	@%p25 bra 	$L__BB0_24;
$L__BB0_25:
	setp.eq.s32 	%p26, %r27, 0;
	@%p26 bra 	$L__BB0_33;
	add.s32 	%r131, %r27, -1;
	setp.lt.u32 	%p27, %r131, 3;
	@%p27 bra 	$L__BB0_28;
	add.s32 	%r132, %r190, %r26;
	shl.b32 	%r133, %r132, 2;
	add.s32 	%r134, %r8, %r133;
	ld.shared.f32 	%f88, [%r134+4];
	add.s32 	%r135, %r190, %r36;
	shl.b32 	%r136, %r135, 2;
	mov.u32 	%r137, sharedMemory;
	add.s32 	%r138, %r137, %r136;
	ld.shared.f32 	%f89, [%r138+4];
	sub.f32 	%f90, %f88, %f89;
	fma.rn.f32 	%f91, %f90, %f90, %f153;
	ld.shared.f32 	%f92, [%r134+8];
	ld.shared.f32 	%f93, [%r138+8];
	sub.f32 	%f94, %f92, %f93;
	fma.rn.f32 	%f95, %f94, %f94, %f91;
	ld.shared.f32 	%f96, [%r134+12];
	ld.shared.f32 	%f97, [%r138+12];
	sub.f32 	%f98, %f96, %f97;
	fma.rn.f32 	%f99, %f98, %f98, %f95;
	ld.shared.f32 	%f100, [%r134+16];
	ld.shared.f32 	%f101, [%r138+16];
	sub.f32 	%f102, %f100, %f101;
	fma.rn.f32 	%f153, %f102, %f102, %f99;
	add.s32 	%r190, %r190, 4;
$L__BB0_28:
	setp.eq.s32 	%p28, %r28, 0;
	@%p28 bra 	$L__BB0_33;
	setp.eq.s32 	%p29, %r28, 1;
	@%p29 bra 	$L__BB0_31;
	add.s32 	%r139, %r190, %r26;
	shl.b32 	%r140, %r139, 2;
	add.s32 	%r141, %r8, %r140;
	ld.shared.f32 	%f104, [%r141+4];
	add.s32 	%r142, %r190, %r36;
	shl.b32 	%r143, %r142, 2;
	mov.u32 	%r144, sharedMemory;
	add.s32 	%r145, %r144, %r143;
	ld.shared.f32 	%f105, [%r145+4];
	sub.f32 	%f106, %f104, %f105;
	fma.rn.f32 	%f107, %f106, %f106, %f153;
	ld.shared.f32 	%f108, [%r141+8];
	ld.shared.f32 	%f109, [%r145+8];
	sub.f32 	%f110, %f108, %f109;
	fma.rn.f32 	%f153, %f110, %f110, %f107;
	add.s32 	%r190, %r190, 2;
$L__BB0_31:
	setp.eq.s32 	%p30, %r30, 0;
	@%p30 bra 	$L__BB0_33;
	add.s32 	%r146, %r190, %r26;
	shl.b32 	%r147, %r146, 2;
	add.s32 	%r148, %r8, %r147;
	ld.shared.f32 	%f111, [%r148+4];
	add.s32 	%r149, %r190, %r36;
	shl.b32 	%r150, %r149, 2;
	mov.u32 	%r151, sharedMemory;
	add.s32 	%r152, %r151, %r150;
	ld.shared.f32 	%f112, [%r152+4];
	sub.f32 	%f113, %f111, %f112;
	fma.rn.f32 	%f153, %f113, %f113, %f153;
$L__BB0_33:
	sqrt.rn.f32 	%f114, %f153;
	setp.lt.f32 	%p31, %f114, %f145;
	add.s32 	%r184, %r184, 1;
	selp.f32 	%f145, %f114, %f145, %p31;
	selp.b32 	%r200, %r184, %r200, %p31;
	setp.eq.s32 	%p32, %r184, %r87;
	@%p32 bra 	$L__BB0_40;
	bra.uni 	$L__BB0_22;
$L__BB0_34:
	and.b32  	%r51, %r87, 3;
	setp.lt.u32 	%p18, %r87, 4;
	mov.f32 	%f155, 0f7F7FFFFF;
	mov.b32 	%r200, 1;
	mov.b32 	%r197, 0;
	@%p18 bra 	$L__BB0_37;
	and.b32  	%r197, %r87, 2147483644;
	mov.f32 	%f155, 0f7F7FFFFF;
	mov.b32 	%r200, 1;
	mov.b32 	%r192, 0;
$L__BB0_36:
	setp.gt.f32 	%p19, %f155, 0f00000000;
	add.s32 	%r120, %r192, 1;
	selp.f32 	%f155, 0f00000000, %f155, %p19;
	selp.b32 	%r200, %r120, %r200, %p19;
	add.s32 	%r192, %r192, 4;
	setp.ne.s32 	%p20, %r192, %r197;
	@%p20 bra 	$L__BB0_36;
$L__BB0_37:
	setp.eq.s32 	%p21, %r51, 0;
	@%p21 bra 	$L__BB0_40;
	mov.b32 	%r199, 0;
$L__BB0_39:
	.pragma "nounroll";
	setp.gt.f32 	%p22, %f155, 0f00000000;
	add.s32 	%r197, %r197, 1;
	selp.f32 	%f155, 0f00000000, %f155, %p22;
	selp.b32 	%r200, %r197, %r200, %p22;
	add.s32 	%r199, %r199, 1;
	setp.ne.s32 	%p23, %r199, %r51;
	@%p23 bra 	$L__BB0_39;
$L__BB0_40:
	ld.global.u32 	%r153, [%rd4];
	setp.eq.s32 	%p33, %r153, %r200;
	@%p33 bra 	$L__BB0_42;
	atom.shared.add.u32 	%r154, [sharedMemory], 1;
$L__BB0_42:
	st.global.u32 	[%rd4], %r200;
$L__BB0_43:
	setp.ge.s32 	%p34, %r4, %r86;
	bar.sync 	0;
	@%p34 bra 	$L__BB0_56;
	setp.lt.s32 	%p35, %r88, 1;
	ld.global.u32 	%r67, [%rd4];
	cvta.to.global.u64 	%rd24, %rd9;
	mul.wide.s32 	%rd25, %r67, 4;
	add.s64 	%rd26, %rd24, %rd25;
	atom.global.add.u32 	%r155, [%rd26+-4], 1;
	@%p35 bra 	$L__BB0_56;
	add.s32 	%r157, %r67, -1;
	mul.lo.s32 	%r68, %r157, %r88;
	mul.lo.s32 	%r69, %r88, %r3;
	and.b32  	%r70, %r88, 7;
	setp.lt.u32 	%p36, %r88, 8;
	mov.b32 	%r205, 0;
	@%p36 bra 	$L__BB0_48;
	and.b32  	%r205, %r88, 2147483640;
	neg.s32 	%r203, %r205;
	add.s64 	%rd5, %rd2, 16;
	shl.b32 	%r158, %r3, 2;
	add.s32 	%r159, %r158, %r1;
	mov.u32 	%r160, sharedMemory;
	mad.lo.s32 	%r161, %r88, %r159, %r160;
	add.s32 	%r201, %r161, 16;
	mov.u32 	%r202, %r68;
$L__BB0_47:
	.pragma "nounroll";
	mul.wide.s32 	%rd27, %r202, 4;
	add.s64 	%rd28, %rd5, %rd27;
	ld.shared.f32 	%f115, [%r201+-12];
	atom.global.add.f32 	%f116, [%rd28+-16], %f115;
	ld.shared.f32 	%f117, [%r201+-8];
	atom.global.add.f32 	%f118, [%rd28+-12], %f117;
	ld.shared.f32 	%f119, [%r201+-4];
	atom.global.add.f32 	%f120, [%rd28+-8], %f119;
	ld.shared.f32 	%f121, [%r201];
	atom.global.add.f32 	%f122, [%rd28+-4], %f121;
	ld.shared.f32 	%f123, [%r201+4];
	atom.global.add.f32 	%f124, [%rd28], %f123;
	ld.shared.f32 	%f125, [%r201+8];
	atom.global.add.f32 	%f126, [%rd28+4], %f125;
	ld.shared.f32 	%f127, [%r201+12];
	atom.global.add.f32 	%f128, [%rd28+8], %f127;
	ld.shared.f32 	%f129, [%r201+16];
	atom.global.add.f32 	%f130, [%rd28+12], %f129;
	add.s32 	%r203, %r203, 8;
	add.s32 	%r202, %r202, 8;
	add.s32 	%r201, %r201, 32;
	setp.ne.s32 	%p37, %r203, 0;
	@%p37 bra 	$L__BB0_47;
$L__BB0_48:
	setp.eq.s32 	%p38, %r70, 0;
	@%p38 bra 	$L__BB0_56;
	and.b32  	%r81, %r88, 3;
	setp.lt.u32 	%p39, %r70, 4;
	@%p39 bra 	$L__BB0_51;
	add.s32 	%r162, %r205, %r68;
	mul.wide.s32 	%rd29, %r162, 4;
	add.s64 	%rd30, %rd2, %rd29;
	add.s32 	%r163, %r205, %r69;
	shl.b32 	%r164, %r163, 2;
	add.s32 	%r165, %r8, %r164;
	ld.shared.f32 	%f131, [%r165+4];
	atom.global.add.f32 	%f132, [%rd30], %f131;
	ld.shared.f32 	%f133, [%r165+8];
	atom.global.add.f32 	%f134, [%rd30+4], %f133;
	ld.shared.f32 	%f135, [%r165+12];
	atom.global.add.f32 	%f136, [%rd30+8], %f135;
	ld.shared.f32 	%f137, [%r165+16];
	atom.global.add.f32 	%f138, [%rd30+12], %f137;
	add.s32 	%r205, %r205, 4;
$L__BB0_51:
	setp.eq.s32 	%p40, %r81, 0;
	@%p40 bra 	$L__BB0_56;
	setp.eq.s32 	%p41, %r81, 1;
	@%p41 bra 	$L__BB0_54;
	add.s32 	%r166, %r205, %r68;
	mul.wide.s32 	%rd31, %r166, 4;
	add.s64 	%rd32, %rd2, %rd31;
	add.s32 	%r167, %r205, %r69;
	shl.b32 	%r168, %r167, 2;
	add.s32 	%r169, %r8, %r168;
	ld.shared.f32 	%f139, [%r169+4];
	atom.global.add.f32 	%f140, [%rd32], %f139;
	ld.shared.f32 	%f141, [%r169+8];
	atom.global.add.f32 	%f142, [%rd32+4], %f141;
	add.s32 	%r205, %r205, 2;
$L__BB0_54:
	and.b32  	%r170, %r88, 1;
	setp.eq.b32 	%p42, %r170, 1;
	not.pred 	%p43, %p42;
	@%p43 bra 	$L__BB0_56;
	add.s32 	%r171, %r205, %r68;
	mul.wide.s32 	%rd33, %r171, 4;
	add.s64 	%rd34, %rd2, %rd33;
	add.s32 	%r172, %r205, %r69;
	shl.b32 	%r173, %r172, 2;
	add.s32 	%r174, %r8, %r173;
	ld.shared.f32 	%f143, [%r174+4];
	atom.global.add.f32 	%f144, [%rd34], %f143;
$L__BB0_56:
	setp.ne.s32 	%p44, %r3, 0;
	bar.sync 	0;
	@%p44 bra 	$L__BB0_58;
	ld.param.u64 	%rd36, [_Z23KernelClusterAssignmentPfS_PiS0_iiiS0_S__param_3];
	ld.shared.u32 	%r175, [sharedMemory];
	cvta.to.global.u64 	%rd35, %rd36;
	atom.global.add.u32 	%r176, [%rd35], %r175;
$L__BB0_58:
	ret;

}
	// .globl	_Z20KenelUpdateCentroidsPfPiii
.visible .entry _Z20KenelUpdateCentroidsPfPiii(
	.param .u64 .ptr .align 1 _Z20KenelUpdateCentroidsPfPiii_param_0,
	.param .u64 .ptr .align 1 _Z20KenelUpdateCentroidsPfPiii_param_1,
	.param .u32 _Z20KenelUpdateCentroidsPfPiii_param_2,
	.param .u32 _Z20KenelUpdateCentroidsPfPiii_param_3
)
{
	.reg .pred 	%p<2>;
	.reg .b32 	%r<10>;
	.reg .b32 	%f<4>;
	.reg .b64 	%rd<9>;

	ld.param.u64 	%rd1, [_Z20KenelUpdateCentroidsPfPiii_param_0];
	ld.param.u64 	%rd2, [_Z20KenelUpdateCentroidsPfPiii_param_1];
	ld.param.u32 	%r3, [_Z20KenelUpdateCentroidsPfPiii_param_2];
	ld.param.u32 	%r2, [_Z20KenelUpdateCentroidsPfPiii_param_3];
	mov.u32 	%r4, %ctaid.x;
	mov.u32 	%r5, %ntid.x;
	mov.u32 	%r6, %tid.x;
	mad.lo.s32 	%r1, %r4, %r5, %r6;
	mul.lo.s32 	%r7, %r2, %r3;
	setp.ge.s32 	%p1, %r1, %r7;
	@%p1 bra 	$L__BB1_2;
	cvta.to.global.u64 	%rd3, %rd1;
	cvta.to.global.u64 	%rd4, %rd2;
	div.s32 	%r8, %r1, %r2;
	mul.wide.s32 	%rd5, %r1, 4;
	add.s64 	%rd6, %rd3, %rd5;
	ld.global.f32 	%f1, [%rd6];
	mul.wide.s32 	%rd7, %r8, 4;
	add.s64 	%rd8, %rd4, %rd7;
	ld.global.u32 	%r9, [%rd8];
	cvt.rn.f32.s32 	%f2, %r9;
	div.rn.f32 	%f3, %f1, %f2;
	st.global.f32 	[%rd6], %f3;
$L__BB1_2:
	ret;

}
	// .globl	_Z17KernelMaxDistancePfS_iiS_
.visible .entry _Z17KernelMaxDistancePfS_iiS_(
	.param .u64 .ptr .align 1 _Z17KernelMaxDistancePfS_iiS__param_0,
	.param .u64 .ptr .align 1 _Z17KernelMaxDistancePfS_iiS__param_1,
	.param .u32 _Z17KernelMaxDistancePfS_iiS__param_2,
	.param .u32 _Z17KernelMaxDistancePfS_iiS__param_3,
	.param .u64 .ptr .align 1 _Z17KernelMaxDistancePfS_iiS__param_4
)
{
	.reg .pred 	%p<13>;
	.reg .b32 	%r<34>;
	.reg .b32 	%f<142>;
	.reg .b64 	%rd<39>;
	// demoted variable
	.shared .align 4 .f32 _ZZ17KernelMaxDistancePfS_iiS_E8localMax;
	ld.param.u64 	%rd17, [_Z17KernelMaxDistancePfS_iiS__param_0];
	ld.param.u64 	%rd18, [_Z17KernelMaxDistancePfS_iiS__param_1];
	ld.param.u32 	%r18, [_Z17KernelMaxDistancePfS_iiS__param_2];
	ld.param.u32 	%r19, [_Z17KernelMaxDistancePfS_iiS__param_3];
	ld.param.u64 	%rd16, [_Z17KernelMaxDistancePfS_iiS__param_4];
	cvta.to.global.u64 	%rd1, %rd17;
	cvta.to.global.u64 	%rd2, %rd18;
	mov.u32 	%r20, %ctaid.x;
	mov.u32 	%r21, %ntid.x;
	mov.u32 	%r1, %tid.x;
	mad.lo.s32 	%r2, %r20, %r21, %r1;
	setp.ne.s32 	%p1, %r1, 0;
	@%p1 bra 	$L__BB2_2;
	mov.b32 	%r22, 0;
	st.shared.u32 	[_ZZ17KernelMaxDistancePfS_iiS_E8localMax], %r22;
$L__BB2_2:
	bar.sync 	0;
	setp.ge.s32 	%p2, %r2, %r18;
	@%p2 bra 	$L__BB2_17;
	mul.lo.s32 	%r23, %r19, %r2;
	cvt.s64.s32 	%rd3, %r23;
	setp.lt.s32 	%p3, %r19, 1;
	mov.f32 	%f141, 0f00000000;
	@%p3 bra 	$L__BB2_16;
	and.b32  	%r3, %r19, 15;
	setp.lt.u32 	%p4, %r19, 16;
	mov.f32 	%f141, 0f00000000;
	mov.b32 	%r31, 0;
	@%p4 bra 	$L__BB2_7;
	and.b32  	%r31, %r19, 2147483632;
	neg.s32 	%r29, %r31;
	shl.b64 	%rd19, %rd3, 2;
	add.s64 	%rd20, %rd19, 32;
	add.s64 	%rd36, %rd2, %rd20;
	add.s64 	%rd35, %rd1, %rd20;
	mov.f32 	%f141, 0f00000000;
$L__BB2_6:
	.pragma "nounroll";
	ld.global.f32 	%f18, [%rd36+-32];
	ld.global.f32 	%f19, [%rd35+-32];
	sub.f32 	%f20, %f18, %f19;
	fma.rn.f32 	%f21, %f20, %f20, %f141;
	ld.global.f32 	%f22, [%rd36+-28];
	ld.global.f32 	%f23, [%rd35+-28];
	sub.f32 	%f24, %f22, %f23;
	fma.rn.f32 	%f25, %f24, %f24, %f21;
	ld.global.f32 	%f26, [%rd36+-24];
	ld.global.f32 	%f27, [%rd35+-24];
	sub.f32 	%f28, %f26, %f27;
	fma.rn.f32 	%f29, %f28, %f28, %f25;
	ld.global.f32 	%f30, [%rd36+-20];
	ld.global.f32 	%f31, [%rd35+-20];
	sub.f32 	%f32, %f30, %f31;
	fma.rn.f32 	%f33, %f32, %f32, %f29;
	ld.global.f32 	%f34, [%rd36+-16];
	ld.global.f32 	%f35, [%rd35+-16];
	sub.f32 	%f36, %f34, %f35;
	fma.rn.f32 	%f37, %f36, %f36, %f33;
	ld.global.f32 	%f38, [%rd36+-12];
	ld.global.f32 	%f39, [%rd35+-12];
	sub.f32 	%f40, %f38, %f39;
	fma.rn.f32 	%f41, %f40, %f40, %f37;
	ld.global.f32 	%f42, [%rd36+-8];
	ld.global.f32 	%f43, [%rd35+-8];
	sub.f32 	%f44, %f42, %f43;
	fma.rn.f32 	%f45, %f44, %f44, %f41;
	ld.global.f32 	%f46, [%rd36+-4];
	ld.global.f32 	%f47, [%rd35+-4];
	sub.f32 	%f48, %f46, %f47;
	fma.rn.f32 	%f49, %f48, %f48, %f45;
	ld.global.f32 	%f50, [%rd36];
	ld.global.f32 	%f51, [%rd35];
	sub.f32 	%f52, %f50, %f51;
	fma.rn.f32 	%f53, %f52, %f52, %f49;
	ld.global.f32 	%f54, [%rd36+4];
	ld.global.f32 	%f55, [%rd35+4];
	sub.f32 	%f56, %f54, %f55;
	fma.rn.f32 	%f57, %f56, %f56, %f53;
	ld.global.f32 	%f58, [%rd36+8];
	ld.global.f32 	%f59, [%rd35+8];
	sub.f32 	%f60, %f58, %f59;
	fma.rn.f32 	%f61, %f60, %f60, %f57;
	ld.global.f32 	%f62, [%rd36+12];
	ld.global.f32 	%f63, [%rd35+12];
	sub.f32 	%f64, %f62, %f63;
	fma.rn.f32 	%f65, %f64, %f64, %f61;
	ld.global.f32 	%f66, [%rd36+16];
	ld.global.f32 	%f67, [%rd35+16];
	sub.f32 	%f68, %f66, %f67;
	fma.rn.f32 	%f69, %f68, %f68, %f65;
	ld.global.f32 	%f70, [%rd36+20];
	ld.global.f32 	%f71, [%rd35+20];
	sub.f32 	%f72, %f70, %f71;
	fma.rn.f32 	%f73, %f72, %f72, %f69;
	ld.global.f32 	%f74, [%rd36+24];
	ld.global.f32 	%f75, [%rd35+24];
	sub.f32 	%f76, %f74, %f75;
	fma.rn.f32 	%f77, %f76, %f76, %f73;
	ld.global.f32 	%f78, [%rd36+28];
	ld.global.f32 	%f79, [%rd35+28];
	sub.f32 	%f80, %f78, %f79;
	fma.rn.f32 	%f141, %f80, %f80, %f77;
	add.s32 	%r29, %r29, 16;
	add.s64 	%rd36, %rd36, 64;
	add.s64 	%rd35, %rd35, 64;
	setp.ne.s32 	%p5, %r29, 0;
	@%p5 bra 	$L__BB2_6;
$L__BB2_7:
	setp.eq.s32 	%p6, %r3, 0;
	@%p6 bra 	$L__BB2_16;
	and.b32  	%r9, %r19, 7;
	setp.lt.u32 	%p7, %r3, 8;
	@%p7 bra 	$L__BB2_10;
	cvt.u64.u32 	%rd21, %r31;
	add.s64 	%rd22, %rd21, %rd3;
	shl.b64 	%rd23, %rd22, 2;
	add.s64 	%rd24, %rd2, %rd23;
	ld.global.f32 	%f82, [%rd24];
	add.s64 	%rd25, %rd1, %rd23;
	ld.global.f32 	%f83, [%rd25];
	sub.f32 	%f84, %f82, %f83;
	fma.rn.f32 	%f85, %f84, %f84, %f141;
	ld.global.f32 	%f86, [%rd24+4];
	ld.global.f32 	%f87, [%rd25+4];
	sub.f32 	%f88, %f86, %f87;
	fma.rn.f32 	%f89, %f88, %f88, %f85;
	ld.global.f32 	%f90, [%rd24+8];
	ld.global.f32 	%f91, [%rd25+8];
	sub.f32 	%f92, %f90, %f91;
	fma.rn.f32 	%f93, %f92, %f92, %f89;
	ld.global.f32 	%f94, [%rd24+12];
	ld.global.f32 	%f95, [%rd25+12];
	sub.f32 	%f96, %f94, %f95;
	fma.rn.f32 	%f97, %f96, %f96, %f93;
	ld.global.f32 	%f98, [%rd24+16];
	ld.global.f32 	%f99, [%rd25+16];
	sub.f32 	%f100, %f98, %f99;
	fma.rn.f32 	%f101, %f100, %f100, %f97;
	ld.global.f32 	%f102, [%rd24+20];
	ld.global.f32 	%f103, [%rd25+20];
	sub.f32 	%f104, %f102, %f103;
	fma.rn.f32 	%f105, %f104, %f104, %f101;
	ld.global.f32 	%f106, [%rd24+24];
	ld.global.f32 	%f107, [%rd25+24];
	sub.f32 	%f108, %f106, %f107;
	fma.rn.f32 	%f109, %f108, %f108, %f105;
	ld.global.f32 	%f110, [%rd24+28];
	ld.global.f32 	%f111, [%rd25+28];
	sub.f32 	%f112, %f110, %f111;
	fma.rn.f32 	%f141, %f112, %f112, %f109;
	add.s32 	%r31, %r31, 8;
$L__BB2_10:
	setp.eq.s32 	%p8, %r9, 0;
	@%p8 bra 	$L__BB2_16;
	and.b32  	%r12, %r19, 3;
	setp.lt.u32 	%p9, %r9, 4;
	@%p9 bra 	$L__BB2_13;
	cvt.u64.u32 	%rd26, %r31;
	add.s64 	%rd27, %rd26, %rd3;
	shl.b64 	%rd28, %rd27, 2;
	add.s64 	%rd29, %rd2, %rd28;
	ld.global.f32 	%f114, [%rd29];
	add.s64 	%rd30, %rd1, %rd28;
	ld.global.f32 	%f115, [%rd30];
	sub.f32 	%f116, %f114, %f115;
	fma.rn.f32 	%f117, %f116, %f116, %f141;
	ld.global.f32 	%f118, [%rd29+4];
	ld.global.f32 	%f119, [%rd30+4];
	sub.f32 	%f120, %f118, %f119;
	fma.rn.f32 	%f121, %f120, %f120, %f117;
	ld.global.f32 	%f122, [%rd29+8];
	ld.global.f32 	%f123, [%rd30+8];
	sub.f32 	%f124, %f122, %f123;
	fma.rn.f32 	%f125, %f124, %f124, %f121;
	ld.global.f32 	%f126, [%rd29+12];
	ld.global.f32 	%f127, [%rd30+12];
	sub.f32 	%f128, %f126, %f127;
	fma.rn.f32 	%f141, %f128, %f128, %f125;
	add.s32 	%r31, %r31, 4;
$L__BB2_13:
	setp.eq.s32 	%p10, %r12, 0;
	@%p10 bra 	$L__BB2_16;
	cvt.u64.u32 	%rd31, %r31;
	add.s64 	%rd32, %rd3, %rd31;
	shl.b64 	%rd33, %rd32, 2;
	add.s64 	%rd38, %rd1, %rd33;
	add.s64 	%rd37, %rd2, %rd33;
	neg.s32 	%r33, %r12;
$L__BB2_15:
	.pragma "nounroll";
	ld.global.f32 	%f129, [%rd37];
	ld.global.f32 	%f130, [%rd38];
	sub.f32 	%f131, %f129, %f130;
	fma.rn.f32 	%f141, %f131, %f131, %f141;
	add.s64 	%rd38, %rd38, 4;
	add.s64 	%rd37, %rd37, 4;
	add.s32 	%r33, %r33, 1;
	setp.ne.s32 	%p11, %r33, 0;
	@%p11 bra 	$L__BB2_15;
$L__BB2_16:
	sqrt.rn.f32 	%f132, %f141;
	mov.b32 	%r25, %f132;
	atom.shared.max.s32 	%r26, [_ZZ17KernelMaxDistancePfS_iiS_E8localMax], %r25;
$L__BB2_17:
	setp.ne.s32 	%p12, %r1, 0;
	bar.sync 	0;
	@%p12 bra 	$L__BB2_19;
	ld.shared.u32 	%r27, [_ZZ17KernelMaxDistancePfS_iiS_E8localMax];
	cvta.to.global.u64 	%rd34, %rd16;
	atom.global.max.s32 	%r28, [%rd34], %r27;
$L__BB2_19:
	ret;

}


// ===== COMPILED SASS (sm_100) =====

	.target	sm_100

	.elftype	@"ET_EXEC"


//--------------------- .note.nv.tkinfo           --------------------------
	.section	.note.nv.tkinfo,"",@"SHT_NOTE"
	.sectionflags	@"SHF_NOTE_NV_TKINFO"
	.tkinfo
        /*0018*/ 	.word	0x00000002
        /*0030*/ 	.string	""
        /*0030*/ 	.string	"ptxas"
        /*0030*/ 	.string	"Cuda compilation tools, release 13.0, V13.0.88"
        /*0030*/ 	.string	"Build cuda_13.0.r13.0/compiler.36424714_0"
        /*0030*/ 	.string	"-arch sm_100 -m 64 "



//--------------------- .note.nv.cuinfo           --------------------------
	.section	.note.nv.cuinfo,"",@"SHT_NOTE"
	.sectionflags	@"SHF_NOTE_NV_CUINFO"
        /*0018*/ 	.short	0x0002
        /*001a*/ 	.short	0x0064
        /*001c*/ 	.short	0x0082
	.zero		2


//--------------------- .nv.info                  --------------------------
	.section	.nv.info,"",@"SHT_CUDA_INFO"
	.align	4


	//----- nvinfo : EIATTR_REGCOUNT
	.align		4
        /*0000*/ 	.byte	0x04, 0x2f
        /*0002*/ 	.short	(.L_1 - .L_0)
	.align		4
.L_0:
        /*0004*/ 	.word	index@(_Z23KernelClusterAssignmentPfS_PiS0_iiiS0_S_)
        /*0008*/ 	.word	0x00000020


	//----- nvinfo : EIATTR_FRAME_SIZE
	.align		4
.L_1:
        /*000c*/ 	.byte	0x04, 0x11
        /*000e*/ 	.short	(.L_3 - .L_2)
	.align		4
.L_2:
        /*0010*/ 	.word	index@($__internal_2_$__cuda_sm20_sqrt_rn_f32_slowpath)
        /*0014*/ 	.word	0x00000000


	//----- nvinfo : EIATTR_FRAME_SIZE
	.align		4
.L_3:
        /*0018*/ 	.byte	0x04, 0x11
        /*001a*/ 	.short	(.L_5 - .L_4)
	.align		4
.L_4:
        /*001c*/ 	.word	index@(_Z23KernelClusterAssignmentPfS_PiS0_iiiS0_S_)
        /*0020*/ 	.word	0x00000000


	//----- nvinfo : EIATTR_REGCOUNT
	.align		4
.L_5:
        /*0024*/ 	.byte	0x04, 0x2f
        /*0026*/ 	.short	(.L_7 - .L_6)
	.align		4
.L_6:
        /*0028*/ 	.word	index@(_Z20KenelUpdateCentroidsPfPiii)
        /*002c*/ 	.word	0x00000012


	//----- nvinfo : EIATTR_FRAME_SIZE
	.align		4
.L_7:
        /*0030*/ 	.byte	0x04, 0x11
        /*0032*/ 	.short	(.L_9 - .L_8)
	.align		4
.L_8:
        /*0034*/ 	.word	index@($__internal_1_$__cuda_sm3x_div_rn_noftz_f32_slowpath)
        /*0038*/ 	.word	0x00000000


	//----- nvinfo : EIATTR_FRAME_SIZE
	.align		4
.L_9:
        /*003c*/ 	.byte	0x04, 0x11
        /*003e*/ 	.short	(.L_11 - .L_10)
	.align		4
.L_10:
        /*0040*/ 	.word	index@(_Z20KenelUpdateCentroidsPfPiii)
        /*0044*/ 	.word	0x00000000


	//----- nvinfo : EIATTR_REGCOUNT
	.align		4
.L_11:
        /*0048*/ 	.byte	0x04, 0x2f
        /*004a*/ 	.short	(.L_13 - .L_12)
	.align		4
.L_12:
        /*004c*/ 	.word	index@(_Z17KernelMaxDistancePfS_iiS_)
        /*0050*/ 	.word	0x0000001d


	//----- nvinfo : EIATTR_FRAME_SIZE
	.align		4
.L_13:
        /*0054*/ 	.byte	0x04, 0x11
        /*0056*/ 	.short	(.L_15 - .L_14)
	.align		4
.L_14:
        /*0058*/ 	.word	index@($__internal_0_$__cuda_sm20_sqrt_rn_f32_slowpath)
        /*005c*/ 	.word	0x00000000


	//----- nvinfo : EIATTR_FRAME_SIZE
	.align		4
.L_15:
        /*0060*/ 	.byte	0x04, 0x11
        /*0062*/ 	.short	(.L_17 - .L_16)
	.align		4
.L_16:
        /*0064*/ 	.word	index@(_Z17KernelMaxDistancePfS_iiS_)
        /*0068*/ 	.word	0x00000000


	//----- nvinfo : EIATTR_MIN_STACK_SIZE
	.align		4
.L_17:
        /*006c*/ 	.byte	0x04, 0x12
        /*006e*/ 	.short	(.L_19 - .L_18)
	.align		4
.L_18:
        /*0070*/ 	.word	index@(_Z17KernelMaxDistancePfS_iiS_)
        /*0074*/ 	.word	0x00000000


	//----- nvinfo : EIATTR_MIN_STACK_SIZE
	.align		4
.L_19:
        /*0078*/ 	.byte	0x04, 0x12
        /*007a*/ 	.short	(.L_21 - .L_20)
	.align		4
.L_20:
        /*007c*/ 	.word	index@(_Z20KenelUpdateCentroidsPfPiii)
        /*0080*/ 	.word	0x00000000


	//----- nvinfo : EIATTR_MIN_STACK_SIZE
	.align		4
.L_21:
        /*0084*/ 	.byte	0x04, 0x12
        /*0086*/ 	.short	(.L_23 - .L_22)
	.align		4
.L_22:
        /*0088*/ 	.word	index@(_Z23KernelClusterAssignmentPfS_PiS0_iiiS0_S_)
        /*008c*/ 	.word	0x00000000
.L_23:


//--------------------- .nv.compat                --------------------------
	.section	.nv.compat,"",@"SHT_CUDA_COMPAT_INFO"
	.align	4
        /*0000*/ 	.byte	0x02, 0x09, 0x00, 0x00, 0x02, 0x02, 0x01, 0x00, 0x02, 0x05, 0x05, 0x00, 0x03, 0x07, 0x01, 0x01
        /*0010*/ 	.byte	0x02, 0x03, 0x00, 0x00, 0x02, 0x06, 0x01, 0x00, 0x04, 0x0b, 0x08, 0x00, 0x01, 0x00, 0x00, 0x00
        /*0020*/ 	.byte	0x00, 0x00, 0x00, 0x00


//--------------------- .nv.info._Z17KernelMaxDistancePfS_iiS_ --------------------------
	.section	.nv.info._Z17KernelMaxDistancePfS_iiS_,"",@"SHT_CUDA_INFO"
	.sectionflags	@""
	.align	4


	//----- nvinfo : EIATTR_CUDA_API_VERSION
	.align		4
        /*0000*/ 	.byte	0x04, 0x37
        /*0002*/ 	.short	(.L_25 - .L_24)
.L_24:
        /*0004*/ 	.word	0x00000082


	//----- nvinfo : EIATTR_KPARAM_INFO
	.align		4
.L_25:
        /*0008*/ 	.byte	0x04, 0x17
        /*000a*/ 	.short	(.L_27 - .L_26)
.L_26:
        /*000c*/ 	.word	0x00000000
        /*0010*/ 	.short	0x0004
        /*0012*/ 	.short	0x0018
        /*0014*/ 	.byte	0x00, 0xf5, 0x21, 0x00


	//----- nvinfo : EIATTR_KPARAM_INFO
	.align		4
.L_27:
        /*0018*/ 	.byte	0x04, 0x17
        /*001a*/ 	.short	(.L_29 - .L_28)
.L_28:
        /*001c*/ 	.word	0x00000000
        /*0020*/ 	.short	0x0003
        /*0022*/ 	.short	0x0014
        /*0024*/ 	.byte	0x00, 0xf0, 0x11, 0x00


	//----- nvinfo : EIATTR_KPARAM_INFO
	.align		4
.L_29:
        /*0028*/ 	.byte	0x04, 0x17
        /*002a*/ 	.short	(.L_31 - .L_30)
.L_30:
        /*002c*/ 	.word	0x00000000
        /*0030*/ 	.short	0x0002
        /*0032*/ 	.short	0x0010
        /*0034*/ 	.byte	0x00, 0xf0, 0x11, 0x00


	//----- nvinfo : EIATTR_KPARAM_INFO
	.align		4
.L_31:
        /*0038*/ 	.byte	0x04, 0x17
        /*003a*/ 	.short	(.L_33 - .L_32)
.L_32:
        /*003c*/ 	.word	0x00000000
        /*0040*/ 	.short	0x0001
        /*0042*/ 	.short	0x0008
        /*0044*/ 	.byte	0x00, 0xf5, 0x21, 0x00


	//----- nvinfo : EIATTR_KPARAM_INFO
	.align		4
.L_33:
        /*0048*/ 	.byte	0x04, 0x17
        /*004a*/ 	.short	(.L_35 - .L_34)
.L_34:
        /*004c*/ 	.word	0x00000000
        /*0050*/ 	.short	0x0000
        /*0052*/ 	.short	0x0000
        /*0054*/ 	.byte	0x00, 0xf5, 0x21, 0x00


	//----- nvinfo : EIATTR_SPARSE_MMA_MASK
	.align		4
.L_35:
        /*0058*/ 	.byte	0x03, 0x50
        /*005a*/ 	.short	0x0000


	//----- nvinfo : EIATTR_MAXREG_COUNT
	.align		4
        /*005c*/ 	.byte	0x03, 0x1b
        /*005e*/ 	.short	0x00ff


	//----- nvinfo : EIATTR_NUM_BARRIERS
	.align		4
        /*0060*/ 	.byte	0x02, 0x4c
        /*0062*/ 	.byte	0x01
	.zero		1


	//----- nvinfo : EIATTR_MERCURY_ISA_VERSION
	.align		4
        /*0064*/ 	.byte	0x03, 0x5f
        /*0066*/ 	.short	0x0101


	//----- nvinfo : EIATTR_INT_WARP_WIDE_INSTR_OFFSETS
	.align		4
        /*0068*/ 	.byte	0x04, 0x31
        /*006a*/ 	.short	(.L_37 - .L_36)


	//   ....[0]....
.L_36:
        /*006c*/ 	.word	0x00000e20


	//   ....[1]....
        /*0070*/ 	.word	0x00000e30


	//----- nvinfo : EIATTR_VRC_CTA_INIT_COUNT
	.align		4
.L_37:
        /*0074*/ 	.byte	0x02, 0x4a
	.zero		1
	.zero		1


	//----- nvinfo : EIATTR_EXIT_INSTR_OFFSETS
	.align		4
        /*0078*/ 	.byte	0x04, 0x1c
        /*007a*/ 	.short	(.L_39 - .L_38)


	//   ....[0]....
.L_38:
        /*007c*/ 	.word	0x00000ed0


	//   ....[1]....
        /*0080*/ 	.word	0x00000f40


	//----- nvinfo : EIATTR_CRS_STACK_SIZE
	.align		4
.L_39:
        /*0084*/ 	.byte	0x04, 0x1e
        /*0086*/ 	.short	(.L_41 - .L_40)
.L_40:
        /*0088*/ 	.word	0x00000000


	//----- nvinfo : EIATTR_CBANK_PARAM_SIZE
	.align		4
.L_41:
        /*008c*/ 	.byte	0x03, 0x19
        /*008e*/ 	.short	0x0020


	//----- nvinfo : EIATTR_PARAM_CBANK
	.align		4
        /*0090*/ 	.byte	0x04, 0x0a
        /*0092*/ 	.short	(.L_43 - .L_42)
	.align		4
.L_42:
        /*0094*/ 	.word	index@(.nv.constant0._Z17KernelMaxDistancePfS_iiS_)
        /*0098*/ 	.short	0x0380
        /*009a*/ 	.short	0x0020


	//----- nvinfo : EIATTR_SW_WAR
	.align		4
.L_43:
        /*009c*/ 	.byte	0x04, 0x36
        /*009e*/ 	.short	(.L_45 - .L_44)
.L_44:
        /*00a0*/ 	.word	0x00000008
.L_45:


//--------------------- .nv.info._Z20KenelUpdateCentroidsPfPiii --------------------------
	.section	.nv.info._Z20KenelUpdateCentroidsPfPiii,"",@"SHT_CUDA_INFO"
	.sectionflags	@""
	.align	4


	//----- nvinfo : EIATTR_CUDA_API_VERSION
	.align		4
        /*0000*/ 	.byte	0x04, 0x37
        /*0002*/ 	.short	(.L_47 - .L_46)
.L_46:
        /*0004*/ 	.word	0x00000082


	//----- nvinfo : EIATTR_KPARAM_INFO
	.align		4
.L_47:
        /*0008*/ 	.byte	0x04, 0x17
        /*000a*/ 	.short	(.L_49 - .L_48)
.L_48:
        /*000c*/ 	.word	0x00000000
        /*0010*/ 	.short	0x0003
        /*0012*/ 	.short	0x0014
        /*0014*/ 	.byte	0x00, 0xf0, 0x11, 0x00


	//----- nvinfo : EIATTR_KPARAM_INFO
	.align		4
.L_49:
        /*0018*/ 	.byte	0x04, 0x17
        /*001a*/ 	.short	(.L_51 - .L_50)
.L_50:
        /*001c*/ 	.word	0x00000000
        /*0020*/ 	.short	0x0002
        /*0022*/ 	.short	0x0010
        /*0024*/ 	.byte	0x00, 0xf0, 0x11, 0x00


	//----- nvinfo : EIATTR_KPARAM_INFO
	.align		4
.L_51:
        /*0028*/ 	.byte	0x04, 0x17
        /*002a*/ 	.short	(.L_53 - .L_52)
.L_52:
        /*002c*/ 	.word	0x00000000
        /*0030*/ 	.short	0x0001
        /*0032*/ 	.short	0x0008
        /*0034*/ 	.byte	0x00, 0xf5, 0x21, 0x00


	//----- nvinfo : EIATTR_KPARAM_INFO
	.align		4
.L_53:
        /*0038*/ 	.byte	0x04, 0x17
        /*003a*/ 	.short	(.L_55 - .L_54)
.L_54:
        /*003c*/ 	.word	0x00000000
        /*0040*/ 	.short	0x0000
        /*0042*/ 	.short	0x0000
        /*0044*/ 	.byte	0x00, 0xf5, 0x21, 0x00


	//----- nvinfo : EIATTR_SPARSE_MMA_MASK
	.align		4
.L_55:
        /*0048*/ 	.byte	0x03, 0x50
        /*004a*/ 	.short	0x0000


	//----- nvinfo : EIATTR_MAXREG_COUNT
	.align		4
        /*004c*/ 	.byte	0x03, 0x1b
        /*004e*/ 	.short	0x00ff


	//----- nvinfo : EIATTR_MERCURY_ISA_VERSION
	.align		4
        /*0050*/ 	.byte	0x03, 0x5f
        /*0052*/ 	.short	0x0101


	//----- nvinfo : EIATTR_VRC_CTA_INIT_COUNT
	.align		4
        /*0054*/ 	.byte	0x02, 0x4a
	.zero		1
	.zero		1


	//----- nvinfo : EIATTR_EXIT_INSTR_OFFSETS
	.align		4
        /*0058*/ 	.byte	0x04, 0x1c
        /*005a*/ 	.short	(.L_57 - .L_56)


	//   ....[0]....
.L_56:
        /*005c*/ 	.word	0x00000080


	//   ....[1]....
        /*0060*/ 	.word	0x00000360


	//----- nvinfo : EIATTR_CRS_STACK_SIZE
	.align		4
.L_57:
        /*0064*/ 	.byte	0x04, 0x1e
        /*0066*/ 	.short	(.L_59 - .L_58)
.L_58:
        /*0068*/ 	.word	0x00000000


	//----- nvinfo : EIATTR_CBANK_PARAM_SIZE
	.align		4
.L_59:
        /*006c*/ 	.byte	0x03, 0x19
        /*006e*/ 	.short	0x0018


	//----- nvinfo : EIATTR_PARAM_CBANK
	.align		4
        /*0070*/ 	.byte	0x04, 0x0a
        /*0072*/ 	.short	(.L_61 - .L_60)
	.align		4
.L_60:
        /*0074*/ 	.word	index@(.nv.constant0._Z20KenelUpdateCentroidsPfPiii)
        /*0078*/ 	.short	0x0380
        /*007a*/ 	.short	0x0018


	//----- nvinfo : EIATTR_SW_WAR
	.align		4
.L_61:
        /*007c*/ 	.byte	0x04, 0x36
        /*007e*/ 	.short	(.L_63 - .L_62)
.L_62:
        /*0080*/ 	.word	0x00000008
.L_63:


//--------------------- .nv.info._Z23KernelClusterAssignmentPfS_PiS0_iiiS0_S_ --------------------------
	.section	.nv.info._Z23KernelClusterAssignmentPfS_PiS0_iiiS0_S_,"",@"SHT_CUDA_INFO"
	.sectionflags	@""
	.align	4


	//----- nvinfo : EIATTR_CUDA_API_VERSION
	.align		4
        /*0000*/ 	.byte	0x04, 0x37
        /*0002*/ 	.short	(.L_65 - .L_64)
.L_64:
        /*0004*/ 	.word	0x00000082


	//----- nvinfo : EIATTR_KPARAM_INFO
	.align		4
.L_65:
        /*0008*/ 	.byte	0x04, 0x17
        /*000a*/ 	.short	(.L_67 - .L_66)
.L_66:
        /*000c*/ 	.word	0x00000000
        /*0010*/ 	.short	0x0008
        /*0012*/ 	.short	0x0038
        /*0014*/ 	.byte	0x00, 0xf5, 0x21, 0x00


	//----- nvinfo : EIATTR_KPARAM_INFO
	.align		4
.L_67:
        /*0018*/ 	.byte	0x04, 0x17
        /*001a*/ 	.short	(.L_69 - .L_68)
.L_68:
        /*001c*/ 	.word	0x00000000
        /*0020*/ 	.short	0x0007
        /*0022*/ 	.short	0x0030
        /*0024*/ 	.byte	0x00, 0xf5, 0x21, 0x00


	//----- nvinfo : EIATTR_KPARAM_INFO
	.align		4
.L_69:
        /*0028*/ 	.byte	0x04, 0x17
        /*002a*/ 	.short	(.L_71 - .L_70)
.L_70:
        /*002c*/ 	.word	0x00000000
        /*0030*/ 	.short	0x0006
        /*0032*/ 	.short	0x0028
        /*0034*/ 	.byte	0x00, 0xf0, 0x11, 0x00


	//----- nvinfo : EIATTR_KPARAM_INFO
	.align		4
.L_71:
        /*0038*/ 	.byte	0x04, 0x17
        /*003a*/ 	.short	(.L_73 - .L_72)
.L_72:
        /*003c*/ 	.word	0x00000000
        /*0040*/ 	.short	0x0005
        /*0042*/ 	.short	0x0024
        /*0044*/ 	.byte	0x00, 0xf0, 0x11, 0x00


	//----- nvinfo : EIATTR_KPARAM_INFO
	.align		4
.L_73:
        /*0048*/ 	.byte	0x04, 0x17
        /*004a*/ 	.short	(.L_75 - .L_74)
.L_74:
        /*004c*/ 	.word	0x00000000
        /*0050*/ 	.short	0x0004
        /*0052*/ 	.short	0x0020
        /*0054*/ 	.byte	0x00, 0xf0, 0x11, 0x00


	//----- nvinfo : EIATTR_KPARAM_INFO
	.align		4
.L_75:
        /*0058*/ 	.byte	0x04, 0x17
        /*005a*/ 	.short	(.L_77 - .L_76)
.L_76:
        /*005c*/ 	.word	0x00000000
        /*0060*/ 	.short	0x0003
        /*0062*/ 	.short	0x0018
        /*0064*/ 	.byte	0x00, 0xf5, 0x21, 0x00


	//----- nvinfo : EIATTR_KPARAM_INFO
	.align		4
.L_77:
        /*0068*/ 	.byte	0x04, 0x17
        /*006a*/ 	.short	(.L_79 - .L_78)
.L_78:
        /*006c*/ 	.word	0x00000000
        /*0070*/ 	.short	0x0002
        /*0072*/ 	.short	0x0010
        /*0074*/ 	.byte	0x00, 0xf5, 0x21, 0x00


	//----- nvinfo : EIATTR_KPARAM_INFO
	.align		4
.L_79:
        /*0078*/ 	.byte	0x04, 0x17
        /*007a*/ 	.short	(.L_81 - .L_80)
.L_80:
        /*007c*/ 	.word	0x00000000
        /*0080*/ 	.short	0x0001
        /*0082*/ 	.short	0x0008
        /*0084*/ 	.byte	0x00, 0xf5, 0x21, 0x00


	//----- nvinfo : EIATTR_KPARAM_INFO
	.align		4
.L_81:
        /*0088*/ 	.byte	0x04, 0x17
        /*008a*/ 	.short	(.L_83 - .L_82)
.L_82:
        /*008c*/ 	.word	0x00000000
        /*0090*/ 	.short	0x0000
        /*0092*/ 	.short	0x0000
        /*0094*/ 	.byte	0x00, 0xf5, 0x21, 0x00


	//----- nvinfo : EIATTR_SPARSE_MMA_MASK
	.align		4
.L_83:
        /*0098*/ 	.byte	0x03, 0x50
        /*009a*/ 	.short	0x0000


	//----- nvinfo : EIATTR_MAXREG_COUNT
	.align		4
        /*009c*/ 	.byte	0x03, 0x1b
        /*009e*/ 	.short	0x00ff


	//----- nvinfo : EIATTR_NUM_BARRIERS
	.align		4
        /*00a0*/ 	.byte	0x02, 0x4c
        /*00a2*/ 	.byte	0x01
	.zero		1


	//----- nvinfo : EIATTR_MERCURY_ISA_VERSION
	.align		4
        /*00a4*/ 	.byte	0x03, 0x5f
        /*00a6*/ 	.short	0x0101


	//----- nvinfo : EIATTR_VRC_CTA_INIT_COUNT
	.align		4
        /*00a8*/ 	.byte	0x02, 0x4a
	.zero		1
	.zero		1


	//----- nvinfo : EIATTR_EXIT_INSTR_OFFSETS
	.align		4
        /*00ac*/ 	.byte	0x04, 0x1c
        /*00ae*/ 	.short	(.L_85 - .L_84)


	//   ....[0]....
.L_84:
        /*00b0*/ 	.word	0x00001df0


	//   ....[1]....
        /*00b4*/ 	.word	0x00001e60


	//----- nvinfo : EIATTR_CRS_STACK_SIZE
	.align		4
.L_85:
        /*00b8*/ 	.byte	0x04, 0x1e
        /*00ba*/ 	.short	(.L_87 - .L_86)
.L_86:
        /*00bc*/ 	.word	0x00000000


	//----- nvinfo : EIATTR_CBANK_PARAM_SIZE
	.align		4
.L_87:
        /*00c0*/ 	.byte	0x03, 0x19
        /*00c2*/ 	.short	0x0040


	//----- nvinfo : EIATTR_PARAM_CBANK
	.align		4
        /*00c4*/ 	.byte	0x04, 0x0a
        /*00c6*/ 	.short	(.L_89 - .L_88)
	.align		4
.L_88:
        /*00c8*/ 	.word	index@(.nv.constant0._Z23KernelClusterAssignmentPfS_PiS0_iiiS0_S_)
        /*00cc*/ 	.short	0x0380
        /*00ce*/ 	.short	0x0040


	//----- nvinfo : EIATTR_SW_WAR
	.align		4
.L_89:
        /*00d0*/ 	.byte	0x04, 0x36
        /*00d2*/ 	.short	(.L_91 - .L_90)
.L_90:
        /*00d4*/ 	.word	0x00000008
.L_91:


//--------------------- .nv.callgraph             --------------------------
	.section	.nv.callgraph,"",@"SHT_CUDA_CALLGRAPH"
	.align	4
	.sectionentsize	8
	.align		4
        /*0000*/ 	.word	0x00000000
	.align		4
        /*0004*/ 	.word	0xffffffff
	.align		4
        /*0008*/ 	.word	0x00000000
	.align		4
        /*000c*/ 	.word	0xfffffffe
	.align		4
        /*0010*/ 	.word	0x00000000
	.align		4
        /*0014*/ 	.word	0xfffffffd
	.align		4
        /*0018*/ 	.word	0x00000000
	.align		4
        /*001c*/ 	.word	0xfffffffc


//--------------------- .text._Z17KernelMaxDistancePfS_iiS_ --------------------------
	.section	.text._Z17KernelMaxDistancePfS_iiS_,"ax",@progbits
	.align	128
        .global         _Z17KernelMaxDistancePfS_iiS_
        .type           _Z17KernelMaxDistancePfS_iiS_,@function
        .size           _Z17KernelMaxDistancePfS_iiS_,(.L_x_65 - _Z17KernelMaxDistancePfS_iiS_)
        .other          _Z17KernelMaxDistancePfS_iiS_,@"STO_CUDA_ENTRY STV_DEFAULT"
_Z17KernelMaxDistancePfS_iiS_:
.text._Z17KernelMaxDistancePfS_iiS_:
[----:B------:R-:W-:Y:S01]  /*0000*/  LDC R1, c[0x0][0x37c] ;  /* 0x0000df00ff017b82 */ /* 0x000fe20000000800 */
[----:B------:R-:W0:Y:S07]  /*0010*/  S2R R6, SR_TID.X ;  /* 0x0000000000067919 */ /* 0x000e2e0000002100 */
[----:B------:R-:W1:Y:S01]  /*0020*/  S2UR UR4, SR_CTAID.X ;  /* 0x00000000000479c3 */ /* 0x000e620000002500 */
[----:B------:R-:W2:Y:S01]  /*0030*/  LDCU UR5, c[0x0][0x390] ;  /* 0x00007200ff0577ac */ /* 0x000ea20008000800 */
[----:B------:R-:W-:Y:S01]  /*0040*/  BSSY.RECONVERGENT B0, `(.L_x_0) ;  /* 0x00000e6000007945 */ /* 0x000fe20003800200 */
[----:B------:R-:W3:Y:S05]  /*0050*/  LDCU.64 UR8, c[0x0][0x358] ;  /* 0x00006b00ff0877ac */ /* 0x000eea0008000a00 */
[----:B------:R-:W1:Y:S01]  /*0060*/  LDC R5, c[0x0][0x360] ;  /* 0x0000d800ff057b82 */ /* 0x000e620000000800 */
[----:B0-----:R-:W-:-:S13]  /*0070*/  ISETP.NE.AND P0, PT, R6, RZ, PT ;  /* 0x000000ff0600720c */ /* 0x001fda0003f05270 */
[----:B------:R-:W0:Y:S01]  /*0080*/  @!P0 S2R R3, SR_CgaCtaId ;  /* 0x0000000000038919 */ /* 0x000e220000008800 */
[----:B------:R-:W-:-:S04]  /*0090*/  @!P0 MOV R0, 0x400 ;  /* 0x0000040000008802 */ /* 0x000fc80000000f00 */
[----:B0-----:R-:W-:Y:S01]  /*00a0*/  @!P0 LEA R2, R3, R0, 0x18 ;  /* 0x0000000003028211 */ /* 0x001fe200078ec0ff */
[----:B-1----:R-:W-:-:S04]  /*00b0*/  IMAD R0, R5, UR4, R6 ;  /* 0x0000000405007c24 */ /* 0x002fc8000f8e0206 */
[----:B------:R0:W-:Y:S01]  /*00c0*/  @!P0 STS [R2], RZ ;  /* 0x000000ff02008388 */ /* 0x0001e20000000800 */
[----:B------:R-:W-:Y:S01]  /*00d0*/  BAR.SYNC.DEFER_BLOCKING 0x0 ;  /* 0x0000000000007b1d */ /* 0x000fe20000010000 */
[----:B--2---:R-:W-:-:S13]  /*00e0*/  ISETP.GE.AND P0, PT, R0, UR5, PT ;  /* 0x0000000500007c0c */ /* 0x004fda000bf06270 */
[----:B0--3--:R-:W-:Y:S05]  /*00f0*/  @P0 BRA `(.L_x_1) ;  /* 0x0000000c00680947 */ /* 0x009fea0003800000 */
[----:B------:R-:W0:Y:S01]  /*0100*/  LDCU UR5, c[0x0][0x394] ;  /* 0x00007280ff0577ac */ /* 0x000e220008000800 */
[----:B------:R-:W-:Y:S01]  /*0110*/  HFMA2 R16, -RZ, RZ, 0, 0 ;  /* 0x00000000ff107431 */ /* 0x000fe200000001ff */
[----:B0-----:R-:W-:-:S09]  /*0120*/  UISETP.GE.AND UP0, UPT, UR5, 0x1, UPT ;  /* 0x000000010500788c */ /* 0x001fd2000bf06270 */
[----:B------:R-:W-:Y:S05]  /*0130*/  BRA.U !UP0, `(.L_x_2) ;  /* 0x0000000908f87547 */ /* 0x000fea000b800000 */
[----:B------:R-:W-:Y:S02]  /*0140*/  UISETP.GE.U32.AND UP1, UPT, UR5, 0x10, UPT ;  /* 0x000000100500788c */ /* 0x000fe4000bf26070 */
[----:B------:R-:W-:Y:S01]  /*0150*/  IMAD R0, R0, UR5, RZ ;  /* 0x0000000500007c24 */ /* 0x000fe2000f8e02ff */
[----:B------:R-:W-:Y:S01]  /*0160*/  ULOP3.LUT UR6, UR5, 0xf, URZ, 0xc0, !UPT ;  /* 0x0000000f05067892 */ /* 0x000fe2000f8ec0ff */
[----:B------:R-:W-:Y:S01]  /*0170*/  MOV R16, RZ ;  /* 0x000000ff00107202 */ /* 0x000fe20000000f00 */
[----:B------:R-:W-:Y:S02]  /*0180*/  UMOV UR4, URZ ;  /* 0x000000ff00047c82 */ /* 0x000fe40008000000 */
[----:B------:R-:W-:Y:S01]  /*0190*/  SHF.R.S32.HI R7, RZ, 0x1f, R0 ;  /* 0x0000001fff077819 */ /* 0x000fe20000011400 */
[----:B------:R-:W-:Y:S01]  /*01a0*/  UISETP.NE.AND UP0, UPT, UR6, URZ, UPT ;  /* 0x000000ff0600728c */ /* 0x000fe2000bf05270 */
[----:B------:R-:W-:Y:S10]  /*01b0*/  BRA.U !UP1, `(.L_x_3) ;  /* 0x0000000509447547 */ /* 0x000ff4000b800000 */
[----:B------:R-:W0:Y:S01]  /*01c0*/  LDCU.128 UR12, c[0x0][0x380] ;  /* 0x00007000ff0c77ac */ /* 0x000e220008000c00 */
[C---:B------:R-:W-:Y:S02]  /*01d0*/  LEA R4, P0, R0.reuse, 0x20, 0x2 ;  /* 0x0000002000047811 */ /* 0x040fe400078010ff */
[----:B------:R-:W-:Y:S01]  /*01e0*/  MOV R16, RZ ;  /* 0x000000ff00107202 */ /* 0x000fe20000000f00 */
[----:B------:R-:W-:Y:S01]  /*01f0*/  ULOP3.LUT UR4, UR5, 0x7ffffff0, URZ, 0xc0, !UPT ;  /* 0x7ffffff005047892 */ /* 0x000fe2000f8ec0ff */
[----:B------:R-:W-:-:S03]  /*0200*/  LEA.HI.X R5, R0, RZ, R7, 0x2, P0 ;  /* 0x000000ff00057211 */ /* 0x000fc600000f1407 */
[----:B------:R-:W-:Y:S01]  /*0210*/  UIADD3 UR7, UPT, UPT, -UR4, URZ, URZ ;  /* 0x000000ff04077290 */ /* 0x000fe2000fffe1ff */
[C---:B0-----:R-:W-:Y:S02]  /*0220*/  IADD3 R2, P1, PT, R4.reuse, UR14, RZ ;  /* 0x0000000e04027c10 */ /* 0x041fe4000ff3e0ff */
[----:B------:R-:W-:Y:S02]  /*0230*/  IADD3 R4, P2, PT, R4, UR12, RZ ;  /* 0x0000000c04047c10 */ /* 0x000fe4000ff5e0ff */
[C---:B------:R-:W-:Y:S02]  /*0240*/  IADD3.X R3, PT, PT, R5.reuse, UR15, RZ, P1, !PT ;  /* 0x0000000f05037c10 */ /* 0x040fe40008ffe4ff */
[----:B------:R-:W-:-:S09]  /*0250*/  IADD3.X R5, PT, PT, R5, UR13, RZ, P2, !PT ;  /* 0x0000000d05057c10 */ /* 0x000fd200097fe4ff */
.L_x_4:
[----:B------:R-:W2:Y:S04]  /*0260*/  LDG.E R11, desc[UR8][R2.64+-0x20] ;  /* 0xffffe008020b7981 */ /* 0x000ea8000c1e1900 */
[----:B------:R-:W2:Y:S04]  /*0270*/  LDG.E R14, desc[UR8][R4.64+-0x20] ;  /* 0xffffe008040e7981 */ /* 0x000ea8000c1e1900 */
[----:B------:R-:W3:Y:S04]  /*0280*/  LDG.E R25, desc[UR8][R2.64+-0x1c] ;  /* 0xffffe40802197981 */ /* 0x000ee8000c1e1900 */
[----:B------:R-:W3:Y:S04]  /*0290*/  LDG.E R26, desc[UR8][R4.64+-0x1c] ;  /* 0xffffe408041a7981 */ /* 0x000ee8000c1e1900 */
[----:B------:R-:W4:Y:S04]  /*02a0*/  LDG.E R18, desc[UR8][R2.64+-0x18] ;  /* 0xffffe80802127981 */ /* 0x000f28000c1e1900 */
[----:B------:R-:W4:Y:S04]  /*02b0*/  LDG.E R19, desc[UR8][R4.64+-0x18] ;  /* 0xffffe80804137981 */ /* 0x000f28000c1e1900 */
[----:B------:R-:W5:Y:S04]  /*02c0*/  LDG.E R21, desc[UR8][R2.64+-0x14] ;  /* 0xffffec0802157981 */ /* 0x000f68000c1e1900 */
        /* <DEDUP_REMOVED lines=8> */
[----:B------:R-:W5:Y:S01]  /*0350*/  LDG.E R9, desc[UR8][R4.64+-0x4] ;  /* 0xfffffc0804097981 */ /* 0x000f62000c1e1900 */
[----:B--2---:R-:W-:-:S03]  /*0360*/  FADD R17, R11, -R14 ;  /* 0x8000000e0b117221 */ /* 0x004fc60000000000 */
[----:B------:R-:W2:Y:S01]  /*0370*/  LDG.E R11, desc[UR8][R2.64] ;  /* 0x00000008020b7981 */ /* 0x000ea2000c1e1900 */
[----:B------:R-:W-:-:S03]  /*0380*/  FFMA R24, R17, R17, R16 ;  /* 0x0000001111187223 */ /* 0x000fc60000000010 */
[----:B------:R-:W2:Y:S01]  /*0390*/  LDG.E R14, desc[UR8][R4.64] ;  /* 0x00000008040e7981 */ /* 0x000ea2000c1e1900 */
[----:B---3--:R-:W-:-:S03]  /*03a0*/  FADD R25, R25, -R26 ;  /* 0x8000001a19197221 */ /* 0x008fc60000000000 */
[----:B------:R-:W3:Y:S01]  /*03b0*/  LDG.E R17, desc[UR8][R2.64+0x4] ;  /* 0x0000040802117981 */ /* 0x000ee2000c1e1900 */
[----:B------:R-:W-:-:S03]  /*03c0*/  FFMA R24, R25, R25, R24 ;  /* 0x0000001919187223 */ /* 0x000fc60000000018 */
[----:B------:R-:W3:Y:S01]  /*03d0*/  LDG.E R16, desc[UR8][R4.64+0x4] ;  /* 0x0000040804107981 */ /* 0x000ee2000c1e1900 */
[----:B----4-:R-:W-:-:S03]  /*03e0*/  FADD R25, R18, -R19 ;  /* 0x8000001312197221 */ /* 0x010fc60000000000 */
[----:B------:R-:W4:Y:S01]  /*03f0*/  LDG.E R19, desc[UR8][R2.64+0x8] ;  /* 0x0000080802137981 */ /* 0x000f22000c1e1900 */
[----:B------:R-:W-:-:S03]  /*0400*/  FFMA R24, R25, R25, R24 ;  /* 0x0000001919187223 */ /* 0x000fc60000000018 */
[----:B------:R-:W4:Y:S01]  /*0410*/  LDG.E R18, desc[UR8][R4.64+0x8] ;  /* 0x0000080804127981 */ /* 0x000f22000c1e1900 */
[----:B-----5:R-:W-:-:S03]  /*0420*/  FADD R25, R21, -R20 ;  /* 0x8000001415197221 */ /* 0x020fc60000000000 */
[----:B------:R-:W5:Y:S01]  /*0430*/  LDG.E R21, desc[UR8][R2.64+0xc] ;  /* 0x00000c0802157981 */ /* 0x000f62000c1e1900 */
[----:B------:R-:W-:-:S03]  /*0440*/  FFMA R24, R25, R25, R24 ;  /* 0x0000001919187223 */ /* 0x000fc60000000018 */
[----:B------:R-:W5:Y:S01]  /*0450*/  LDG.E R20, desc[UR8][R4.64+0xc] ;  /* 0x00000c0804147981 */ /* 0x000f62000c1e1900 */
[----:B------:R-:W-:-:S03]  /*0460*/  FADD R25, R22, -R23 ;  /* 0x8000001716197221 */ /* 0x000fc60000000000 */
        /* <DEDUP_REMOVED lines=8> */
[----:B------:R-:W5:Y:S04]  /*04f0*/  LDG.E R13, desc[UR8][R2.64+0x18] ;  /* 0x00001808020d7981 */ /* 0x000f68000c1e1900 */
[----:B------:R-:W5:Y:S01]  /*0500*/  LDG.E R10, desc[UR8][R4.64+0x18] ;  /* 0x00001808040a7981 */ /* 0x000f62000c1e1900 */
[----:B------:R-:W-:-:S03]  /*0510*/  FFMA R26, R25, R25, R24 ;  /* 0x00000019191a7223 */ /* 0x000fc60000000018 */
[----:B------:R0:W5:Y:S04]  /*0520*/  LDG.E R24, desc[UR8][R2.64+0x1c] ;  /* 0x00001c0802187981 */ /* 0x000168000c1e1900 */
[----:B------:R1:W5:Y:S01]  /*0530*/  LDG.E R25, desc[UR8][R4.64+0x1c] ;  /* 0x00001c0804197981 */ /* 0x000362000c1e1900 */
[----:B------:R-:W-:Y:S01]  /*0540*/  FADD R9, R8, -R9 ;  /* 0x8000000908097221 */ /* 0x000fe20000000000 */
[----:B------:R-:W-:-:S03]  /*0550*/  UIADD3 UR7, UPT, UPT, UR7, 0x10, URZ ;  /* 0x0000001007077890 */ /* 0x000fc6000fffe0ff */
[----:B------:R-:W-:Y:S01]  /*0560*/  FFMA R26, R9, R9, R26 ;  /* 0x00000009091a7223 */ /* 0x000fe2000000001a */
[----:B------:R-:W-:Y:S01]  /*0570*/  UISETP.NE.AND UP1, UPT, UR7, URZ, UPT ;  /* 0x000000ff0700728c */ /* 0x000fe2000bf25270 */
[----:B0-----:R-:W-:Y:S02]  /*0580*/  IADD3 R2, P0, PT, R2, 0x40, RZ ;  /* 0x0000004002027810 */ /* 0x001fe40007f1e0ff */
[----:B-1----:R-:W-:Y:S02]  /*0590*/  IADD3 R4, P1, PT, R4, 0x40, RZ ;  /* 0x0000004004047810 */ /* 0x002fe40007f3e0ff */
[----:B------:R-:W-:Y:S02]  /*05a0*/  IADD3.X R3, PT, PT, RZ, R3, RZ, P0, !PT ;  /* 0x00000003ff037210 */ /* 0x000fe400007fe4ff */
[----:B------:R-:W-:Y:S01]  /*05b0*/  IADD3.X R5, PT, PT, RZ, R5, RZ, P1, !PT ;  /* 0x00000005ff057210 */ /* 0x000fe20000ffe4ff */
[----:B--2---:R-:W-:-:S04]  /*05c0*/  FADD R11, R11, -R14 ;  /* 0x8000000e0b0b7221 */ /* 0x004fc80000000000 */
[----:B------:R-:W-:Y:S01]  /*05d0*/  FFMA R26, R11, R11, R26 ;  /* 0x0000000b0b1a7223 */ /* 0x000fe2000000001a */
[----:B---3--:R-:W-:-:S04]  /*05e0*/  FADD R17, R17, -R16 ;  /* 0x8000001011117221 */ /* 0x008fc80000000000 */
[----:B------:R-:W-:Y:S01]  /*05f0*/  FFMA R26, R17, R17, R26 ;  /* 0x00000011111a7223 */ /* 0x000fe2000000001a */
[----:B----4-:R-:W-:-:S04]  /*0600*/  FADD R19, R19, -R18 ;  /* 0x8000001213137221 */ /* 0x010fc80000000000 */
[----:B------:R-:W-:Y:S01]  /*0610*/  FFMA R26, R19, R19, R26 ;  /* 0x00000013131a7223 */ /* 0x000fe2000000001a */
[----:B-----5:R-:W-:-:S04]  /*0620*/  FADD R21, R21, -R20 ;  /* 0x8000001415157221 */ /* 0x020fc80000000000 */
[----:B------:R-:W-:Y:S01]  /*0630*/  FFMA R26, R21, R21, R26 ;  /* 0x00000015151a7223 */ /* 0x000fe2000000001a */
[----:B------:R-:W-:-:S04]  /*0640*/  FADD R23, R22, -R23 ;  /* 0x8000001716177221 */ /* 0x000fc80000000000 */
[----:B------:R-:W-:Y:S01]  /*0650*/  FFMA R26, R23, R23, R26 ;  /* 0x00000017171a7223 */ /* 0x000fe2000000001a */
[----:B------:R-:W-:-:S04]  /*0660*/  FADD R15, R15, -R12 ;  /* 0x8000000c0f0f7221 */ /* 0x000fc80000000000 */
[----:B------:R-:W-:Y:S01]  /*0670*/  FFMA R26, R15, R15, R26 ;  /* 0x0000000f0f1a7223 */ /* 0x000fe2000000001a */
[----:B------:R-:W-:-:S04]  /*0680*/  FADD R13, R13, -R10 ;  /* 0x8000000a0d0d7221 */ /* 0x000fc80000000000 */
[----:B------:R-:W-:Y:S01]  /*0690*/  FFMA R26, R13, R13, R26 ;  /* 0x0000000d0d1a7223 */ /* 0x000fe2000000001a */
[----:B------:R-:W-:-:S04]  /*06a0*/  FADD R25, R24, -R25 ;  /* 0x8000001918197221 */ /* 0x000fc80000000000 */
[----:B------:R-:W-:Y:S01]  /*06b0*/  FFMA R16, R25, R25, R26 ;  /* 0x0000001919107223 */ /* 0x000fe2000000001a */
[----:B------:R-:W-:Y:S06]  /*06c0*/  BRA.U UP1, `(.L_x_4) ;  /* 0xfffffff901e47547 */ /* 0x000fec000b83ffff */
.L_x_3:
[----:B------:R-:W-:Y:S05]  /*06d0*/  BRA.U !UP0, `(.L_x_2) ;  /* 0x0000000508907547 */ /* 0x000fea000b800000 */
[----:B------:R-:W-:Y:S02]  /*06e0*/  UISETP.GE.U32.AND UP0, UPT, UR6, 0x8, UPT ;  /* 0x000000080600788c */ /* 0x000fe4000bf06070 */
[----:B------:R-:W-:-:S04]  /*06f0*/  ULOP3.LUT UR7, UR5, 0x7, URZ, 0xc0, !UPT ;  /* 0x0000000705077892 */ /* 0x000fc8000f8ec0ff */
[----:B------:R-:W-:-:S03]  /*0700*/  UISETP.NE.AND UP1, UPT, UR7, URZ, UPT ;  /* 0x000000ff0700728c */ /* 0x000fc6000bf25270 */
[----:B------:R-:W-:Y:S08]  /*0710*/  BRA.U !UP0, `(.L_x_5) ;  /* 0x0000000108a87547 */ /* 0x000ff0000b800000 */
[----:B------:R-:W0:Y:S01]  /*0720*/  LDCU.128 UR12, c[0x0][0x380] ;  /* 0x00007000ff0c77ac */ /* 0x000e220008000c00 */
[----:B------:R-:W-:-:S04]  /*0730*/  IADD3 R3, P0, PT, R0, UR4, RZ ;  /* 0x0000000400037c10 */ /* 0x000fc8000ff1e0ff */
[----:B------:R-:W-:Y:S02]  /*0740*/  IADD3.X R4, PT, PT, RZ, R7, RZ, P0, !PT ;  /* 0x00000007ff047210 */ /* 0x000fe400007fe4ff */
[C---:B------:R-:W-:Y:S02]  /*0750*/  SHF.L.U32 R2, R3.reuse, 0x2, RZ ;  /* 0x0000000203027819 */ /* 0x040fe400000006ff */
[----:B------:R-:W-:Y:S02]  /*0760*/  SHF.L.U64.HI R3, R3, 0x2, R4 ;  /* 0x0000000203037819 */ /* 0x000fe40000010204 */
[C---:B0-----:R-:W-:Y:S02]  /*0770*/  IADD3 R4, P0, PT, R2.reuse, UR14, RZ ;  /* 0x0000000e02047c10 */ /* 0x041fe4000ff1e0ff */
[----:B------:R-:W-:Y:S02]  /*0780*/  IADD3 R2, P1, PT, R2, UR12, RZ ;  /* 0x0000000c02027c10 */ /* 0x000fe4000ff3e0ff */
[----:B------:R-:W-:-:S02]  /*0790*/  IADD3.X R5, PT, PT, R3, UR15, RZ, P0, !PT ;  /* 0x0000000f03057c10 */ /* 0x000fc400087fe4ff */
[----:B------:R-:W-:-:S03]  /*07a0*/  IADD3.X R3, PT, PT, R3, UR13, RZ, P1, !PT ;  /* 0x0000000d03037c10 */ /* 0x000fc60008ffe4ff */
        /* <DEDUP_REMOVED lines=16> */
[----:B------:R-:W-:Y:S01]  /*08b0*/  UIADD3 UR4, UPT, UPT, UR4, 0x8, URZ ;  /* 0x0000000804047890 */ /* 0x000fe2000fffe0ff */
        /* <DEDUP_REMOVED lines=15> */
[----:B------:R-:W-:-:S07]  /*09b0*/  FFMA R16, R17, R17, R16 ;  /* 0x0000001111107223 */ /* 0x000fce0000000010 */
.L_x_5:
        /* <DEDUP_REMOVED lines=30> */
[----:B------:R-:W-:-:S07]  /*0ba0*/  FFMA R16, R14, R14, R9 ;  /* 0x0000000e0e107223 */ /* 0x000fce0000000009 */
.L_x_6:
[----:B------:R-:W-:Y:S05]  /*0bb0*/  BRA.U !UP1, `(.L_x_2) ;  /* 0x0000000109587547 */ /* 0x000fea000b800000 */
[----:B------:R-:W0:Y:S01]  /*0bc0*/  LDCU.128 UR12, c[0x0][0x380] ;  /* 0x00007000ff0c77ac */ /* 0x000e220008000c00 */
[----:B------:R-:W-:Y:S01]  /*0bd0*/  IADD3 R0, P0, PT, R0, UR4, RZ ;  /* 0x0000000400007c10 */ /* 0x000fe2000ff1e0ff */
[----:B------:R-:W-:-:S03]  /*0be0*/  UIADD3 UR5, UPT, UPT, -UR5, URZ, URZ ;  /* 0x000000ff05057290 */ /* 0x000fc6000fffe1ff */
[----:B------:R-:W-:Y:S02]  /*0bf0*/  IADD3.X R3, PT, PT, RZ, R7, RZ, P0, !PT ;  /* 0x00000007ff037210 */ /* 0x000fe400007fe4ff */
[C---:B------:R-:W-:Y:S02]  /*0c00*/  SHF.L.U32 R2, R0.reuse, 0x2, RZ ;  /* 0x0000000200027819 */ /* 0x040fe400000006ff */
[----:B------:R-:W-:Y:S02]  /*0c10*/  SHF.L.U64.HI R3, R0, 0x2, R3 ;  /* 0x0000000200037819 */ /* 0x000fe40000010203 */
[C---:B0-----:R-:W-:Y:S02]  /*0c20*/  IADD3 R4, P0, PT, R2.reuse, UR12, RZ ;  /* 0x0000000c02047c10 */ /* 0x041fe4000ff1e0ff */
[----:B------:R-:W-:Y:S02]  /*0c30*/  IADD3 R2, P1, PT, R2, UR14, RZ ;  /* 0x0000000e02027c10 */ /* 0x000fe4000ff3e0ff */
[----:B------:R-:W-:-:S02]  /*0c40*/  IADD3.X R9, PT, PT, R3, UR13, RZ, P0, !PT ;  /* 0x0000000d03097c10 */ /* 0x000fc400087fe4ff */
[----:B------:R-:W-:-:S09]  /*0c50*/  IADD3.X R3, PT, PT, R3, UR15, RZ, P1, !PT ;  /* 0x0000000f03037c10 */ /* 0x000fd20008ffe4ff */
.L_x_7:
[----:B------:R-:W-:Y:S01]  /*0c60*/  MOV R5, R9 ;  /* 0x0000000900057202 */ /* 0x000fe20000000f00 */
[----:B------:R0:W2:Y:S05]  /*0c70*/  LDG.E R0, desc[UR8][R2.64] ;  /* 0x0000000802007981 */ /* 0x0000aa000c1e1900 */
[----:B------:R1:W2:Y:S01]  /*0c80*/  LDG.E R5, desc[UR8][R4.64] ;  /* 0x0000000804057981 */ /* 0x0002a2000c1e1900 */
[----:B------:R-:W-:-:S04]  /*0c90*/  UIADD3 UR5, UPT, UPT, UR5, 0x1, URZ ;  /* 0x0000000105057890 */ /* 0x000fc8000fffe0ff */
[----:B------:R-:W-:Y:S01]  /*0ca0*/  UISETP.NE.AND UP0, UPT, UR5, URZ, UPT ;  /* 0x000000ff0500728c */ /* 0x000fe2000bf05270 */
[----:B0-----:R-:W-:Y:S02]  /*0cb0*/  IADD3 R2, P1, PT, R2, 0x4, RZ ;  /* 0x0000000402027810 */ /* 0x001fe40007f3e0ff */
[----:B-1----:R-:W-:Y:S02]  /*0cc0*/  IADD3 R4, P0, PT, R4, 0x4, RZ ;  /* 0x0000000404047810 */ /* 0x002fe40007f1e0ff */
[----:B------:R-:W-:Y:S02]  /*0cd0*/  IADD3.X R3, PT, PT, RZ, R3, RZ, P1, !PT ;  /* 0x00000003ff037210 */ /* 0x000fe40000ffe4ff */
[----:B------:R-:W-:Y:S01]  /*0ce0*/  IADD3.X R9, PT, PT, RZ, R9, RZ, P0, !PT ;  /* 0x00000009ff097210 */ /* 0x000fe200007fe4ff */
[----:B--2---:R-:W-:-:S04]  /*0cf0*/  FADD R7, R0, -R5 ;  /* 0x8000000500077221 */ /* 0x004fc80000000000 */
[----:B------:R-:W-:Y:S01]  /*0d00*/  FFMA R16, R7, R7, R16 ;  /* 0x0000000707107223 */ /* 0x000fe20000000010 */
[----:B------:R-:W-:Y:S06]  /*0d10*/  BRA.U UP0, `(.L_x_7) ;  /* 0xfffffffd00d07547 */ /* 0x000fec000b83ffff */
.L_x_2:
[----:B------:R-:W-:Y:S01]  /*0d20*/  IADD3 R0, PT, PT, R16, -0xd000000, RZ ;  /* 0xf300000010007810 */ /* 0x000fe20007ffe0ff */
[----:B------:R0:W1:Y:S01]  /*0d30*/  MUFU.RSQ R5, R16 ;  /* 0x0000001000057308 */ /* 0x0000620000001400 */
[----:B------:R-:W-:Y:S02]  /*0d40*/  BSSY.RECONVERGENT B1, `(.L_x_8) ;  /* 0x000000b000017945 */ /* 0x000fe40003800200 */
[----:B------:R-:W-:-:S13]  /*0d50*/  ISETP.GT.U32.AND P0, PT, R0, 0x727fffff, PT ;  /* 0x727fffff0000780c */ /* 0x000fda0003f04070 */
[----:B0-----:R-:W-:Y:S05]  /*0d60*/  @!P0 BRA `(.L_x_9) ;  /* 0x0000000000108947 */ /* 0x001fea0003800000 */
[----:B------:R-:W-:Y:S02]  /*0d70*/  MOV R0, R16 ;  /* 0x0000001000007202 */ /* 0x000fe40000000f00 */
[----:B------:R-:W-:-:S07]  /*0d80*/  MOV R8, 0xda0 ;  /* 0x00000da000087802 */ /* 0x000fce0000000f00 */
[----:B-1----:R-:W-:Y:S05]  /*0d90*/  CALL.REL.NOINC `($__internal_0_$__cuda_sm20_sqrt_rn_f32_slowpath) ;  /* 0x00000000006c7944 */ /* 0x002fea0003c00000 */
[----:B------:R-:W-:Y:S05]  /*0da0*/  BRA `(.L_x_10) ;  /* 0x0000000000107947 */ /* 0x000fea0003800000 */
.L_x_9:
[C---:B-1----:R-:W-:Y:S01]  /*0db0*/  FMUL.FTZ R3, R5.reuse, R16 ;  /* 0x0000001005037220 */ /* 0x042fe20000410000 */
[----:B------:R-:W-:-:S03]  /*0dc0*/  FMUL.FTZ R2, R5, 0.5 ;  /* 0x3f00000005027820 */ /* 0x000fc60000410000 */
[----:B------:R-:W-:-:S04]  /*0dd0*/  FFMA R0, -R3, R3, R16 ;  /* 0x0000000303007223 */ /* 0x000fc80000000110 */
[----:B------:R-:W-:-:S07]  /*0de0*/  FFMA R0, R0, R2, R3 ;  /* 0x0000000200007223 */ /* 0x000fce0000000003 */
.L_x_10:
[----:B------:R-:W-:Y:S05]  /*0df0*/  BSYNC.RECONVERGENT B1 ;  /* 0x0000000000017941 */ /* 0x000fea0003800200 */
.L_x_8:
[----:B------:R-:W0:Y:S01]  /*0e00*/  S2R R2, SR_LANEID ;  /* 0x0000000000027919 */ /* 0x000e220000000000 */
[----:B------:R-:W1:Y:S01]  /*0e10*/  S2UR UR5, SR_CgaCtaId ;  /* 0x00000000000579c3 */ /* 0x000e620000008800 */
[----:B------:R-:W-:Y:S01]  /*0e20*/  VOTEU.ANY UR4, UPT, PT ;  /* 0x0000000000047886 */ /* 0x000fe200038e0100 */
[----:B------:R-:W-:Y:S01]  /*0e30*/  CREDUX.MAX.S32 UR6, R0 ;  /* 0x00000000000672cc */ /* 0x000fe20000000200 */
[----:B------:R-:W-:-:S12]  /*0e40*/  UFLO.U32 UR4, UR4 ;  /* 0x00000004000472bd */ /* 0x000fd800080e0000 */
[----:B------:R-:W-:Y:S02]  /*0e50*/  MOV R0, UR6 ;  /* 0x0000000600007c02 */ /* 0x000fe40008000f00 */
[----:B0-----:R-:W-:Y:S01]  /*0e60*/  ISETP.EQ.U32.AND P0, PT, R2, UR4, PT ;  /* 0x0000000402007c0c */ /* 0x001fe2000bf02070 */
[----:B------:R-:W-:Y:S02]  /*0e70*/  UMOV UR4, 0x400 ;  /* 0x0000040000047882 */ /* 0x000fe40000000000 */
[----:B-1----:R-:W-:-:S10]  /*0e80*/  ULEA UR4, UR5, UR4, 0x18 ;  /* 0x0000000405047291 */ /* 0x002fd4000f8ec0ff */
[----:B------:R0:W-:Y:S02]  /*0e90*/  @P0 ATOMS.MAX.S32 RZ, [UR4], R0 ;  /* 0x00000000ffff098c */ /* 0x0001e40009000204 */
.L_x_1:
[----:B------:R-:W-:Y:S05]  /*0ea0*/  BSYNC.RECONVERGENT B0 ;  /* 0x0000000000007941 */ /* 0x000fea0003800200 */
.L_x_0:
[----:B------:R-:W-:Y:S01]  /*0eb0*/  BAR.SYNC.DEFER_BLOCKING 0x0 ;  /* 0x0000000000007b1d */ /* 0x000fe20000010000 */
[----:B------:R-:W-:-:S13]  /*0ec0*/  ISETP.NE.AND P0, PT, R6, RZ, PT ;  /* 0x000000ff0600720c */ /* 0x000fda0003f05270 */
[----:B------:R-:W-:Y:S05]  /*0ed0*/  @P0 EXIT ;  /* 0x000000000000094d */ /* 0x000fea0003800000 */
[----:B------:R-:W1:Y:S01]  /*0ee0*/  S2UR UR5, SR_CgaCtaId ;  /* 0x00000000000579c3 */ /* 0x000e620000008800 */
[----:B------:R-:W-:-:S07]  /*0ef0*/  UMOV UR4, 0x400 ;  /* 0x0000040000047882 */ /* 0x000fce0000000000 */
[----:B------:R-:W2:Y:S01]  /*0f00*/  LDC.64 R2, c[0x0][0x398] ;  /* 0x0000e600ff027b82 */ /* 0x000ea20000000a00 */
[----:B-1----:R-:W-:-:S09]  /*0f10*/  ULEA UR4, UR5, UR4, 0x18 ;  /* 0x0000000405047291 */ /* 0x002fd2000f8ec0ff */
[----:B------:R-:W2:Y:S04]  /*0f20*/  LDS R5, [UR4] ;  /* 0x00000004ff057984 */ /* 0x000ea80008000800 */
[----:B--2---:R-:W-:Y:S01]  /*0f30*/  REDG.E.MAX.S32.STRONG.GPU desc[UR8][R2.64], R5 ;  /* 0x000000050200798e */ /* 0x004fe2000d12e308 */
[----:B------:R-:W-:Y:S05]  /*0f40*/  EXIT ;  /* 0x000000000000794d */ /* 0x000fea0003800000 */
        .weak           $__internal_0_$__cuda_sm20_sqrt_rn_f32_slowpath
        .type           $__internal_0_$__cuda_sm20_sqrt_rn_f32_slowpath,@function
        .size           $__internal_0_$__cuda_sm20_sqrt_rn_f32_slowpath,(.L_x_65 - $__internal_0_$__cuda_sm20_sqrt_rn_f32_slowpath)
$__internal_0_$__cuda_sm20_sqrt_rn_f32_slowpath:
[----:B------:R-:W-:-:S13]  /*0f50*/  LOP3.LUT P0, RZ, R0, 0x7fffffff, RZ, 0xc0, !PT ;  /* 0x7fffffff00ff7812 */ /* 0x000fda000780c0ff */
[----:B------:R-:W-:Y:S01]  /*0f60*/  @!P0 MOV R2, R0 ;  /* 0x0000000000028202 */ /* 0x000fe20000000f00 */
[----:B------:R-:W-:Y:S06]  /*0f70*/  @!P0 BRA `(.L_x_11) ;  /* 0x0000000000408947 */ /* 0x000fec0003800000 */
[----:B------:R-:W-:-:S13]  /*0f80*/  FSETP.GEU.FTZ.AND P0, PT, R0, RZ, PT ;  /* 0x000000ff0000720b */ /* 0x000fda0003f1e000 */
[----:B------:R-:W-:Y:S01]  /*0f90*/  @!P0 MOV R2, 0x7fffffff ;  /* 0x7fffffff00028802 */ /* 0x000fe20000000f00 */
[----:B------:R-:W-:Y:S06]  /*0fa0*/  @!P0 BRA `(.L_x_11) ;  /* 0x0000000000348947 */ /* 0x000fec0003800000 */
[----:B------:R-:W-:-:S13]  /*0fb0*/  FSETP.GTU.FTZ.AND P0, PT, |R0|, +INF , PT ;  /* 0x7f8000000000780b */ /* 0x000fda0003f1c200 */
[----:B------:R-:W-:Y:S01]  /*0fc0*/  @P0 FADD.FTZ R2, R0, 1 ;  /* 0x3f80000000020421 */ /* 0x000fe20000010000 */
[----:B------:R-:W-:Y:S06]  /*0fd0*/  @P0 BRA `(.L_x_11) ;  /* 0x0000000000280947 */ /* 0x000fec0003800000 */
[----:B------:R-:W-:-:S13]  /*0fe0*/  FSETP.NEU.FTZ.AND P0, PT, |R0|, +INF , PT ;  /* 0x7f8000000000780b */ /* 0x000fda0003f1d200 */
[----:B------:R-:W-:-:S04]  /*0ff0*/  @P0 FFMA R3, R0, 1.84467440737095516160e+19, RZ ;  /* 0x5f80000000030823 */ /* 0x000fc800000000ff */
[----:B------:R-:W0:Y:S02]  /*1000*/  @P0 MUFU.RSQ R2, R3 ;  /* 0x0000000300020308 */ /* 0x000e240000001400 */
[----:B0-----:R-:W-:Y:S01]  /*1010*/  @P0 FMUL.FTZ R4, R3, R2 ;  /* 0x0000000203040220 */ /* 0x001fe20000410000 */
[----:B------:R-:W-:Y:S01]  /*1020*/  @P0 FMUL.FTZ R7, R2, 0.5 ;  /* 0x3f00000002070820 */ /* 0x000fe20000410000 */
[----:B------:R-:W-:Y:S02]  /*1030*/  @!P0 MOV R2, R0 ;  /* 0x0000000000028202 */ /* 0x000fe40000000f00 */
[----:B------:R-:W-:-:S04]  /*1040*/  @P0 FADD.FTZ R5, -R4, -RZ ;  /* 0x800000ff04050221 */ /* 0x000fc80000010100 */
[----:B------:R-:W-:-:S04]  /*1050*/  @P0 FFMA R5, R4, R5, R3 ;  /* 0x0000000504050223 */ /* 0x000fc80000000003 */
[----:B------:R-:W-:-:S04]  /*1060*/  @P0 FFMA R5, R5, R7, R4 ;  /* 0x0000000705050223 */ /* 0x000fc80000000004 */
[----:B------:R-:W-:-:S07]  /*1070*/  @P0 FMUL.FTZ R2, R5, 2.3283064365386962891e-10 ;  /* 0x2f80000005020820 */ /* 0x000fce0000410000 */
.L_x_11:
[----:B------:R-:W-:Y:S01]  /*1080*/  HFMA2 R3, -RZ, RZ, 0, 0 ;  /* 0x00000000ff037431 */ /* 0x000fe200000001ff */
[----:B------:R-:W-:Y:S02]  /*1090*/  MOV R0, R2 ;  /* 0x0000000200007202 */ /* 0x000fe40000000f00 */
[----:B------:R-:W-:-:S04]  /*10a0*/  MOV R2, R8 ;  /* 0x0000000800027202 */ /* 0x000fc80000000f00 */
[----:B------:R-:W-:Y:S05]  /*10b0*/  RET.REL.NODEC R2 `(_Z17KernelMaxDistancePfS_iiS_) ;  /* 0xffffffec02d07950 */ /* 0x000fea0003c3ffff */
.L_x_12:
[----:B------:R-:W-:-:S00]  /*10c0*/  BRA `(.L_x_12) ;  /* 0xfffffffc00fc7947 */ /* 0x000fc0000383ffff */
[----:B------:R-:W-:-:S00]  /*10d0*/  NOP ;  /* 0x0000000000007918 */ /* 0x000fc00000000000 */
        /* <DEDUP_REMOVED lines=10> */
.L_x_65:


//--------------------- .text._Z20KenelUpdateCentroidsPfPiii --------------------------
	.section	.text._Z20KenelUpdateCentroidsPfPiii,"ax",@progbits
	.align	128
        .global         _Z20KenelUpdateCentroidsPfPiii
        .type           _Z20KenelUpdateCentroidsPfPiii,@function
        .size           _Z20KenelUpdateCentroidsPfPiii,(.L_x_66 - _Z20KenelUpdateCentroidsPfPiii)
        .other          _Z20KenelUpdateCentroidsPfPiii,@"STO_CUDA_ENTRY STV_DEFAULT"
_Z20KenelUpdateCentroidsPfPiii:
.text._Z20KenelUpdateCentroidsPfPiii:
[----:B------:R-:W-:Y:S01]  /*0000*/  LDC R1, c[0x0][0x37c] ;  /* 0x0000df00ff017b82 */ /* 0x000fe20000000800 */
[----:B------:R-:W0:Y:S07]  /*0010*/  S2R R5, SR_TID.X ;  /* 0x0000000000057919 */ /* 0x000e2e0000002100 */
[----:B------:R-:W0:Y:S08]  /*0020*/  S2UR UR4, SR_CTAID.X ;  /* 0x00000000000479c3 */ /* 0x000e300000002500 */
[----:B------:R-:W0:Y:S08]  /*0030*/  LDC R0, c[0x0][0x360] ;  /* 0x0000d800ff007b82 */ /* 0x000e300000000800 */
[----:B------:R-:W1:Y:S01]  /*0040*/  LDC.64 R2, c[0x0][0x390] ;  /* 0x0000e400ff027b82 */ /* 0x000e620000000a00 */
[----:B0-----:R-:W-:-:S02]  /*0050*/  IMAD R0, R0, UR4, R5 ;  /* 0x0000000400007c24 */ /* 0x001fc4000f8e0205 */
[----:B-1----:R-:W-:-:S05]  /*0060*/  IMAD R5, R3, R2, RZ ;  /* 0x0000000203057224 */ /* 0x002fca00078e02ff */
[----:B------:R-:W-:-:S13]  /*0070*/  ISETP.GE.AND P0, PT, R0, R5, PT ;  /* 0x000000050000720c */ /* 0x000fda0003f06270 */
[----:B------:R-:W-:Y:S05]  /*0080*/  @P0 EXIT ;  /* 0x000000000000094d */ /* 0x000fea0003800000 */
[----:B------:R-:W-:Y:S01]  /*0090*/  IABS R7, R3 ;  /* 0x0000000300077213 */ /* 0x000fe20000000000 */
[----:B------:R-:W0:Y:S01]  /*00a0*/  LDCU.64 UR4, c[0x0][0x358] ;  /* 0x00006b00ff0477ac */ /* 0x000e220008000a00 */
[----:B------:R-:W-:Y:S02]  /*00b0*/  IABS R8, R0 ;  /* 0x0000000000087213 */ /* 0x000fe40000000000 */
[----:B------:R-:W1:Y:S08]  /*00c0*/  I2F.RP R2, R7 ;  /* 0x0000000700027306 */ /* 0x000e700000209400 */
[----:B-1----:R-:W1:Y:S02]  /*00d0*/  MUFU.RCP R2, R2 ;  /* 0x0000000200027308 */ /* 0x002e640000001000 */
[----:B-1----:R-:W-:-:S06]  /*00e0*/  VIADD R4, R2, 0xffffffe ;  /* 0x0ffffffe02047836 */ /* 0x002fcc0000000000 */
[----:B------:R1:W2:Y:S02]  /*00f0*/  F2I.FTZ.U32.TRUNC.NTZ R5, R4 ;  /* 0x0000000400057305 */ /* 0x0002a4000021f000 */
[----:B-1----:R-:W-:Y:S02]  /*0100*/  IMAD.MOV.U32 R4, RZ, RZ, RZ ;  /* 0x000000ffff047224 */ /* 0x002fe400078e00ff */
[----:B--2---:R-:W-:-:S04]  /*0110*/  IMAD.MOV R6, RZ, RZ, -R5 ;  /* 0x000000ffff067224 */ /* 0x004fc800078e0a05 */
[----:B------:R-:W-:-:S04]  /*0120*/  IMAD R9, R6, R7, RZ ;  /* 0x0000000706097224 */ /* 0x000fc800078e02ff */
[----:B------:R-:W-:-:S06]  /*0130*/  IMAD.HI.U32 R5, R5, R9, R4 ;  /* 0x0000000905057227 */ /* 0x000fcc00078e0004 */
[----:B------:R-:W-:Y:S02]  /*0140*/  IMAD.HI.U32 R6, R5, R8, RZ ;  /* 0x0000000805067227 */ /* 0x000fe400078e00ff */
[----:B------:R-:W1:Y:S02]  /*0150*/  LDC.64 R4, c[0x0][0x388] ;  /* 0x0000e200ff047b82 */ /* 0x000e640000000a00 */
[----:B------:R-:W-:-:S04]  /*0160*/  IMAD.MOV R2, RZ, RZ, -R6 ;  /* 0x000000ffff027224 */ /* 0x000fc800078e0a06 */
[----:B------:R-:W-:-:S05]  /*0170*/  IMAD R2, R7, R2, R8 ;  /* 0x0000000207027224 */ /* 0x000fca00078e0208 */
[----:B------:R-:W-:-:S13]  /*0180*/  ISETP.GT.U32.AND P2, PT, R7, R2, PT ;  /* 0x000000020700720c */ /* 0x000fda0003f44070 */
[----:B------:R-:W-:Y:S02]  /*0190*/  @!P2 IMAD.IADD R2, R2, 0x1, -R7 ;  /* 0x000000010202a824 */ /* 0x000fe400078e0a07 */
[----:B------:R-:W-:Y:S01]  /*01a0*/  @!P2 VIADD R6, R6, 0x1 ;  /* 0x000000010606a836 */ /* 0x000fe20000000000 */
[----:B------:R-:W-:Y:S02]  /*01b0*/  ISETP.NE.AND P2, PT, R3, RZ, PT ;  /* 0x000000ff0300720c */ /* 0x000fe40003f45270 */
[----:B------:R-:W-:Y:S02]  /*01c0*/  ISETP.GE.U32.AND P0, PT, R2, R7, PT ;  /* 0x000000070200720c */ /* 0x000fe40003f06070 */
[----:B------:R-:W-:-:S04]  /*01d0*/  LOP3.LUT R2, R0, R3, RZ, 0x3c, !PT ;  /* 0x0000000300027212 */ /* 0x000fc800078e3cff */
[----:B------:R-:W-:-:S07]  /*01e0*/  ISETP.GE.AND P1, PT, R2, RZ, PT ;  /* 0x000000ff0200720c */ /* 0x000fce0003f26270 */
[----:B------:R-:W-:-:S06]  /*01f0*/  @P0 VIADD R6, R6, 0x1 ;  /* 0x0000000106060836 */ /* 0x000fcc0000000000 */
[----:B------:R-:W-:Y:S01]  /*0200*/  @!P1 IMAD.MOV R6, RZ, RZ, -R6 ;  /* 0x000000ffff069224 */ /* 0x000fe200078e0a06 */
[----:B------:R-:W-:-:S05]  /*0210*/  @!P2 LOP3.LUT R6, RZ, R3, RZ, 0x33, !PT ;  /* 0x00000003ff06a212 */ /* 0x000fca00078e33ff */
[----:B-1----:R-:W-:Y:S02]  /*0220*/  IMAD.WIDE R2, R6, 0x4, R4 ;  /* 0x0000000406027825 */ /* 0x002fe400078e0204 */
[----:B------:R-:W1:Y:S04]  /*0230*/  LDC.64 R4, c[0x0][0x380] ;  /* 0x0000e000ff047b82 */ /* 0x000e680000000a00 */
[----:B0-----:R-:W2:Y:S01]  /*0240*/  LDG.E R2, desc[UR4][R2.64] ;  /* 0x0000000402027981 */ /* 0x001ea2000c1e1900 */
[----:B-1----:R-:W-:-:S05]  /*0250*/  IMAD.WIDE R4, R0, 0x4, R4 ;  /* 0x0000000400047825 */ /* 0x002fca00078e0204 */
[----:B------:R-:W3:Y:S01]  /*0260*/  LDG.E R0, desc[UR4][R4.64] ;  /* 0x0000000404007981 */ /* 0x000ee2000c1e1900 */
[----:B------:R-:W-:Y:S01]  /*0270*/  BSSY.RECONVERGENT B0, `(.L_x_13) ;  /* 0x000000d000007945 */ /* 0x000fe20003800200 */
[----:B--2---:R-:W-:-:S04]  /*0280*/  I2FP.F32.S32 R11, R2 ;  /* 0x00000002000b7245 */ /* 0x004fc80000201400 */
[----:B------:R-:W0:Y:S02]  /*0290*/  MUFU.RCP R6, R11 ;  /* 0x0000000b00067308 */ /* 0x000e240000001000 */
[----:B0-----:R-:W-:-:S06]  /*02a0*/  FFMA R7, -R11, R6, 1 ;  /* 0x3f8000000b077423 */ /* 0x001fcc0000000106 */
[----:B---3--:R-:W0:Y:S01]  /*02b0*/  FCHK P0, R0, R11 ;  /* 0x0000000b00007302 */ /* 0x008e220000000000 */
[----:B------:R-:W-:-:S04]  /*02c0*/  FFMA R7, R6, R7, R6 ;  /* 0x0000000706077223 */ /* 0x000fc80000000006 */
[----:B------:R-:W-:-:S04]  /*02d0*/  FFMA R6, R0, R7, RZ ;  /* 0x0000000700067223 */ /* 0x000fc800000000ff */
[----:B------:R-:W-:-:S04]  /*02e0*/  FFMA R8, -R11, R6, R0 ;  /* 0x000000060b087223 */ /* 0x000fc80000000100 */
[----:B------:R-:W-:Y:S01]  /*02f0*/  FFMA R7, R7, R8, R6 ;  /* 0x0000000807077223 */ /* 0x000fe20000000006 */
[----:B0-----:R-:W-:Y:S06]  /*0300*/  @!P0 BRA `(.L_x_14) ;  /* 0x00000000000c8947 */ /* 0x001fec0003800000 */
[----:B------:R-:W-:-:S07]  /*0310*/  MOV R2, 0x330 ;  /* 0x0000033000027802 */ /* 0x000fce0000000f00 */
[----:B------:R-:W-:Y:S05]  /*0320*/  CALL.REL.NOINC `($__internal_1_$__cuda_sm3x_div_rn_noftz_f32_slowpath) ;  /* 0x0000000000107944 */ /* 0x000fea0003c00000 */
[----:B------:R-:W-:-:S07]  /*0330*/  IMAD.MOV.U32 R7, RZ, RZ, R0 ;  /* 0x000000ffff077224 */ /* 0x000fce00078e0000 */
.L_x_14:
[----:B------:R-:W-:Y:S05]  /*0340*/  BSYNC.RECONVERGENT B0 ;  /* 0x0000000000007941 */ /* 0x000fea0003800200 */
.L_x_13:
[----:B------:R-:W-:Y:S01]  /*0350*/  STG.E desc[UR4][R4.64], R7 ;  /* 0x0000000704007986 */ /* 0x000fe2000c101904 */
[----:B------:R-:W-:Y:S05]  /*0360*/  EXIT ;  /* 0x000000000000794d */ /* 0x000fea0003800000 */
        .weak           $__internal_1_$__cuda_sm3x_div_rn_noftz_f32_slowpath
        .type           $__internal_1_$__cuda_sm3x_div_rn_noftz_f32_slowpath,@function
        .size           $__internal_1_$__cuda_sm3x_div_rn_noftz_f32_slowpath,(.L_x_66 - $__internal_1_$__cuda_sm3x_div_rn_noftz_f32_slowpath)
$__internal_1_$__cuda_sm3x_div_rn_noftz_f32_slowpath:
[--C-:B------:R-:W-:Y:S01]  /*0370*/  SHF.R.U32.HI R6, RZ, 0x17, R11.reuse ;  /* 0x00000017ff067819 */ /* 0x100fe2000001160b */
[----:B------:R-:W-:Y:S01]  /*0380*/  BSSY.RECONVERGENT B1, `(.L_x_15) ;  /* 0x0000065000017945 */ /* 0x000fe20003800200 */
[--C-:B------:R-:W-:Y:S01]  /*0390*/  SHF.R.U32.HI R3, RZ, 0x17, R0.reuse ;  /* 0x00000017ff037819 */ /* 0x100fe20000011600 */
[----:B------:R-:W-:Y:S01]  /*03a0*/  IMAD.MOV.U32 R7, RZ, RZ, R0 ;  /* 0x000000ffff077224 */ /* 0x000fe200078e0000 */
[----:B------:R-:W-:Y:S01]  /*03b0*/  LOP3.LUT R15, R6, 0xff, RZ, 0xc0, !PT ;  /* 0x000000ff060f7812 */ /* 0x000fe200078ec0ff */
[----:B------:R-:W-:Y:S01]  /*03c0*/  IMAD.MOV.U32 R8, RZ, RZ, R11 ;  /* 0x000000ffff087224 */ /* 0x000fe200078e000b */
[----:B------:R-:W-:-:S03]  /*03d0*/  LOP3.LUT R6, R3, 0xff, RZ, 0xc0, !PT ;  /* 0x000000ff03067812 */ /* 0x000fc600078ec0ff */
[----:B------:R-:W-:Y:S02]  /*03e0*/  VIADD R12, R15, 0xffffffff ;  /* 0xffffffff0f0c7836 */ /* 0x000fe40000000000 */
[----:B------:R-:W-:-:S03]  /*03f0*/  VIADD R10, R6, 0xffffffff ;  /* 0xffffffff060a7836 */ /* 0x000fc60000000000 */
[----:B------:R-:W-:-:S04]  /*0400*/  ISETP.GT.U32.AND P0, PT, R12, 0xfd, PT ;  /* 0x000000fd0c00780c */ /* 0x000fc80003f04070 */
[----:B------:R-:W-:-:S13]  /*0410*/  ISETP.GT.U32.OR P0, PT, R10, 0xfd, P0 ;  /* 0x000000fd0a00780c */ /* 0x000fda0000704470 */
[----:B------:R-:W-:Y:S01]  /*0420*/  @!P0 IMAD.MOV.U32 R9, RZ, RZ, RZ ;  /* 0x000000ffff098224 */ /* 0x000fe200078e00ff */
[----:B------:R-:W-:Y:S06]  /*0430*/  @!P0 BRA `(.L_x_16) ;  /* 0x0000000000608947 */ /* 0x000fec0003800000 */
[----:B------:R-:W-:Y:S01]  /*0440*/  FSETP.GTU.FTZ.AND P0, PT, |R0|, +INF , PT ;  /* 0x7f8000000000780b */ /* 0x000fe20003f1c200 */
[----:B------:R-:W-:Y:S01]  /*0450*/  IMAD.MOV.U32 R3, RZ, RZ, R11 ;  /* 0x000000ffff037224 */ /* 0x000fe200078e000b */
[----:B------:R-:W-:-:S04]  /*0460*/  FSETP.GTU.FTZ.AND P1, PT, |R11|, +INF , PT ;  /* 0x7f8000000b00780b */ /* 0x000fc80003f3c200 */
[----:B------:R-:W-:-:S13]  /*0470*/  PLOP3.LUT P0, PT, P0, P1, PT, 0xf8, 0x8f ;  /* 0x00000000008f781c */ /* 0x000fda0000703f70 */
[----:B------:R-:W-:Y:S05]  /*0480*/  @P0 BRA `(.L_x_17) ;  /* 0x00000004004c0947 */ /* 0x000fea0003800000 */
[----:B------:R-:W-:-:S13]  /*0490*/  LOP3.LUT P0, RZ, R8, 0x7fffffff, R7, 0xc8, !PT ;  /* 0x7fffffff08ff7812 */ /* 0x000fda000780c807 */
[----:B------:R-:W-:Y:S05]  /*04a0*/  @!P0 BRA `(.L_x_18) ;  /* 0x00000004003c8947 */ /* 0x000fea0003800000 */
[C---:B------:R-:W-:Y:S02]  /*04b0*/  FSETP.NEU.FTZ.AND P2, PT, |R0|.reuse, +INF , PT ;  /* 0x7f8000000000780b */ /* 0x040fe40003f5d200 */
[----:B------:R-:W-:Y:S02]  /*04c0*/  FSETP.NEU.FTZ.AND P1, PT, |R3|, +INF , PT ;  /* 0x7f8000000300780b */ /* 0x000fe40003f3d200 */
[----:B------:R-:W-:-:S11]  /*04d0*/  FSETP.NEU.FTZ.AND P0, PT, |R0|, +INF , PT ;  /* 0x7f8000000000780b */ /* 0x000fd60003f1d200 */
[----:B------:R-:W-:Y:S05]  /*04e0*/  @!P1 BRA !P2, `(.L_x_18) ;  /* 0x00000004002c9947 */ /* 0x000fea0005000000 */
[----:B------:R-:W-:-:S04]  /*04f0*/  LOP3.LUT P2, RZ, R7, 0x7fffffff, RZ, 0xc0, !PT ;  /* 0x7fffffff07ff7812 */ /* 0x000fc8000784c0ff */
[----:B------:R-:W-:-:S13]  /*0500*/  PLOP3.LUT P1, PT, P1, P2, PT, 0x2f, 0xf2 ;  /* 0x0000000000f2781c */ /* 0x000fda0000f24577 */
[----:B------:R-:W-:Y:S05]  /*0510*/  @P1 BRA `(.L_x_19) ;  /* 0x0000000400181947 */ /* 0x000fea0003800000 */
[----:B------:R-:W-:-:S04]  /*0520*/  LOP3.LUT P1, RZ, R8, 0x7fffffff, RZ, 0xc0, !PT ;  /* 0x7fffffff08ff7812 */ /* 0x000fc8000782c0ff */
[----:B------:R-:W-:-:S13]  /*0530*/  PLOP3.LUT P0, PT, P0, P1, PT, 0x2f, 0xf2 ;  /* 0x0000000000f2781c */ /* 0x000fda0000702577 */
[----:B------:R-:W-:Y:S05]  /*0540*/  @P0 BRA `(.L_x_20) ;  /* 0x0000000400000947 */ /* 0x000fea0003800000 */
[----:B------:R-:W-:Y:S02]  /*0550*/  ISETP.GE.AND P0, PT, R10, RZ, PT ;  /* 0x000000ff0a00720c */ /* 0x000fe40003f06270 */
[----:B------:R-:W-:-:S11]  /*0560*/  ISETP.GE.AND P1, PT, R12, RZ, PT ;  /* 0x000000ff0c00720c */ /* 0x000fd60003f26270 */
[----:B------:R-:W-:Y:S02]  /*0570*/  @P0 IMAD.MOV.U32 R9, RZ, RZ, RZ ;  /* 0x000000ffff090224 */ /* 0x000fe400078e00ff */
[----:B------:R-:W-:Y:S01]  /*0580*/  @!P0 FFMA R7, R0, 1.84467440737095516160e+19, RZ ;  /* 0x5f80000000078823 */ /* 0x000fe200000000ff */
[----:B------:R-:W-:Y:S02]  /*0590*/  @!P0 IMAD.MOV.U32 R9, RZ, RZ, -0x40 ;  /* 0xffffffc0ff098424 */ /* 0x000fe400078e00ff */
[----:B------:R-:W-:Y:S02]  /*05a0*/  @!P1 FFMA R8, R3, 1.84467440737095516160e+19, RZ ;  /* 0x5f80000003089823 */ /* 0x000fe400000000ff */
[----:B------:R-:W-:-:S07]  /*05b0*/  @!P1 VIADD R9, R9, 0x40 ;  /* 0x0000004009099836 */ /* 0x000fce0000000000 */
.L_x_16:
[----:B------:R-:W-:Y:S01]  /*05c0*/  LEA R3, R15, 0xc0800000, 0x17 ;  /* 0xc08000000f037811 */ /* 0x000fe200078eb8ff */
[----:B------:R-:W-:Y:S01]  /*05d0*/  VIADD R6, R6, 0xffffff81 ;  /* 0xffffff8106067836 */ /* 0x000fe20000000000 */
[----:B------:R-:W-:Y:S03]  /*05e0*/  BSSY.RECONVERGENT B2, `(.L_x_21) ;  /* 0x0000035000027945 */ /* 0x000fe60003800200 */
[----:B------:R-:W-:Y:S02]  /*05f0*/  IMAD.IADD R3, R8, 0x1, -R3 ;  /* 0x0000000108037824 */ /* 0x000fe400078e0a03 */
[C---:B------:R-:W-:Y:S01]  /*0600*/  IMAD R0, R6.reuse, -0x800000, R7 ;  /* 0xff80000006007824 */ /* 0x040fe200078e0207 */
[----:B------:R-:W-:Y:S01]  /*0610*/  IADD3 R6, PT, PT, R6, 0x7f, -R15 ;  /* 0x0000007f06067810 */ /* 0x000fe20007ffe80f */
[----:B------:R-:W0:Y:S01]  /*0620*/  MUFU.RCP R8, R3 ;  /* 0x0000000300087308 */ /* 0x000e220000001000 */
[----:B------:R-:W-:-:S03]  /*0630*/  FADD.FTZ R11, -R3, -RZ ;  /* 0x800000ff030b7221 */ /* 0x000fc60000010100 */
[----:B------:R-:W-:Y:S02]  /*0640*/  IMAD.IADD R6, R6, 0x1, R9 ;  /* 0x0000000106067824 */ /* 0x000fe400078e0209 */
[----:B0-----:R-:W-:-:S04]  /*0650*/  FFMA R13, R8, R11, 1 ;  /* 0x3f800000080d7423 */ /* 0x001fc8000000000b */
[----:B------:R-:W-:-:S04]  /*0660*/  FFMA R10, R8, R13, R8 ;  /* 0x0000000d080a7223 */ /* 0x000fc80000000008 */
[----:B------:R-:W-:-:S04]  /*0670*/  FFMA R7, R0, R10, RZ ;  /* 0x0000000a00077223 */ /* 0x000fc800000000ff */
[----:B------:R-:W-:-:S04]  /*0680*/  FFMA R8, R11, R7, R0 ;  /* 0x000000070b087223 */ /* 0x000fc80000000000 */
[----:B------:R-:W-:-:S04]  /*0690*/  FFMA R13, R10, R8, R7 ;  /* 0x000000080a0d7223 */ /* 0x000fc80000000007 */
[----:B------:R-:W-:-:S04]  /*06a0*/  FFMA R8, R11, R13, R0 ;  /* 0x0000000d0b087223 */ /* 0x000fc80000000000 */
[----:B------:R-:W-:-:S05]  /*06b0*/  FFMA R0, R10, R8, R13 ;  /* 0x000000080a007223 */ /* 0x000fca000000000d */
[----:B------:R-:W-:-:S04]  /*06c0*/  SHF.R.U32.HI R3, RZ, 0x17, R0 ;  /* 0x00000017ff037819 */ /* 0x000fc80000011600 */
[----:B------:R-:W-:-:S05]  /*06d0*/  LOP3.LUT R3, R3, 0xff, RZ, 0xc0, !PT ;  /* 0x000000ff03037812 */ /* 0x000fca00078ec0ff */
[----:B------:R-:W-:-:S04]  /*06e0*/  IMAD.IADD R9, R3, 0x1, R6 ;  /* 0x0000000103097824 */ /* 0x000fc800078e0206 */
[----:B------:R-:W-:-:S05]  /*06f0*/  VIADD R3, R9, 0xffffffff ;  /* 0xffffffff09037836 */ /* 0x000fca0000000000 */
[----:B------:R-:W-:-:S13]  /*0700*/  ISETP.GE.U32.AND P0, PT, R3, 0xfe, PT ;  /* 0x000000fe0300780c */ /* 0x000fda0003f06070 */
[----:B------:R-:W-:Y:S05]  /*0710*/  @!P0 BRA `(.L_x_22) ;  /* 0x0000000000808947 */ /* 0x000fea0003800000 */
[----:B------:R-:W-:-:S13]  /*0720*/  ISETP.GT.AND P0, PT, R9, 0xfe, PT ;  /* 0x000000fe0900780c */ /* 0x000fda0003f04270 */
[----:B------:R-:W-:Y:S05]  /*0730*/  @P0 BRA `(.L_x_23) ;  /* 0x00000000006c0947 */ /* 0x000fea0003800000 */
[----:B------:R-:W-:-:S13]  /*0740*/  ISETP.GE.AND P0, PT, R9, 0x1, PT ;  /* 0x000000010900780c */ /* 0x000fda0003f06270 */
[----:B------:R-:W-:Y:S05]  /*0750*/  @P0 BRA `(.L_x_24) ;  /* 0x0000000000740947 */ /* 0x000fea0003800000 */
[----:B------:R-:W-:Y:S02]  /*0760*/  ISETP.GE.AND P0, PT, R9, -0x18, PT ;  /* 0xffffffe80900780c */ /* 0x000fe40003f06270 */
[----:B------:R-:W-:-:S11]  /*0770*/  LOP3.LUT R0, R0, 0x80000000, RZ, 0xc0, !PT ;  /* 0x8000000000007812 */ /* 0x000fd600078ec0ff */
[----:B------:R-:W-:Y:S05]  /*0780*/  @!P0 BRA `(.L_x_24) ;  /* 0x0000000000688947 */ /* 0x000fea0003800000 */
[CCC-:B------:R-:W-:Y:S01]  /*0790*/  FFMA.RZ R3, R10.reuse, R8.reuse, R13.reuse ;  /* 0x000000080a037223 */ /* 0x1c0fe2000000c00d */
[CCC-:B------:R-:W-:Y:S01]  /*07a0*/  FFMA.RM R6, R10.reuse, R8.reuse, R13.reuse ;  /* 0x000000080a067223 */ /* 0x1c0fe2000000400d */
[C---:B------:R-:W-:Y:S02]  /*07b0*/  ISETP.NE.AND P2, PT, R9.reuse, RZ, PT ;  /* 0x000000ff0900720c */ /* 0x040fe40003f45270 */
[----:B------:R-:W-:Y:S02]  /*07c0*/  ISETP.NE.AND P1, PT, R9, RZ, PT ;  /* 0x000000ff0900720c */ /* 0x000fe40003f25270 */
[----:B------:R-:W-:Y:S01]  /*07d0*/  LOP3.LUT R7, R3, 0x7fffff, RZ, 0xc0, !PT ;  /* 0x007fffff03077812 */ /* 0x000fe200078ec0ff */
[----:B------:R-:W-:Y:S01]  /*07e0*/  FFMA.RP R3, R10, R8, R13 ;  /* 0x000000080a037223 */ /* 0x000fe2000000800d */
[----:B------:R-:W-:Y:S02]  /*07f0*/  VIADD R8, R9, 0x20 ;  /* 0x0000002009087836 */ /* 0x000fe40000000000 */
[----:B------:R-:W-:Y:S01]  /*0800*/  LOP3.LUT R7, R7, 0x800000, RZ, 0xfc, !PT ;  /* 0x0080000007077812 */ /* 0x000fe200078efcff */
[----:B------:R-:W-:Y:S01]  /*0810*/  IMAD.MOV R9, RZ, RZ, -R9 ;  /* 0x000000ffff097224 */ /* 0x000fe200078e0a09 */
[----:B------:R-:W-:-:S02]  /*0820*/  FSETP.NEU.FTZ.AND P0, PT, R3, R6, PT ;  /* 0x000000060300720b */ /* 0x000fc40003f1d000 */
[----:B------:R-:W-:Y:S02]  /*0830*/  SHF.L.U32 R8, R7, R8, RZ ;  /* 0x0000000807087219 */ /* 0x000fe400000006ff */
[----:B------:R-:W-:Y:S02]  /*0840*/  SEL R6, R9, RZ, P2 ;  /* 0x000000ff09067207 */ /* 0x000fe40001000000 */
[----:B------:R-:W-:Y:S02]  /*0850*/  ISETP.NE.AND P1, PT, R8, RZ, P1 ;  /* 0x000000ff0800720c */ /* 0x000fe40000f25270 */
[----:B------:R-:W-:Y:S02]  /*0860*/  SHF.R.U32.HI R6, RZ, R6, R7 ;  /* 0x00000006ff067219 */ /* 0x000fe40000011607 */
[----:B------:R-:W-:Y:S02]  /*0870*/  PLOP3.LUT P0, PT, P0, P1, PT, 0xf8, 0x8f ;  /* 0x00000000008f781c */ /* 0x000fe40000703f70 */
[----:B------:R-:W-:-:S02]  /*0880*/  SHF.R.U32.HI R8, RZ, 0x1, R6 ;  /* 0x00000001ff087819 */ /* 0x000fc40000011606 */
[----:B------:R-:W-:-:S04]  /*0890*/  SEL R3, RZ, 0x1, !P0 ;  /* 0x00000001ff037807 */ /* 0x000fc80004000000 */
[----:B------:R-:W-:-:S04]  /*08a0*/  LOP3.LUT R3, R3, 0x1, R8, 0xf8, !PT ;  /* 0x0000000103037812 */ /* 0x000fc800078ef808 */
[----:B------:R-:W-:-:S05]  /*08b0*/  LOP3.LUT R3, R3, R6, RZ, 0xc0, !PT ;  /* 0x0000000603037212 */ /* 0x000fca00078ec0ff */
[----:B------:R-:W-:-:S05]  /*08c0*/  IMAD.IADD R3, R8, 0x1, R3 ;  /* 0x0000000108037824 */ /* 0x000fca00078e0203 */
[----:B------:R-:W-:Y:S01]  /*08d0*/  LOP3.LUT R0, R3, R0, RZ, 0xfc, !PT ;  /* 0x0000000003007212 */ /* 0x000fe200078efcff */
[----:B------:R-:W-:Y:S06]  /*08e0*/  BRA `(.L_x_24) ;  /* 0x0000000000107947 */ /* 0x000fec0003800000 */
.L_x_23:
[----:B------:R-:W-:-:S04]  /*08f0*/  LOP3.LUT R0, R0, 0x80000000, RZ, 0xc0, !PT ;  /* 0x8000000000007812 */ /* 0x000fc800078ec0ff */
[----:B------:R-:W-:Y:S01]  /*0900*/  LOP3.LUT R0, R0, 0x7f800000, RZ, 0xfc, !PT ;  /* 0x7f80000000007812 */ /* 0x000fe200078efcff */
[----:B------:R-:W-:Y:S06]  /*0910*/  BRA `(.L_x_24) ;  /* 0x0000000000047947 */ /* 0x000fec0003800000 */
.L_x_22:
[----:B------:R-:W-:-:S07]  /*0920*/  IMAD R0, R6, 0x800000, R0 ;  /* 0x0080000006007824 */ /* 0x000fce00078e0200 */
.L_x_24:
[----:B------:R-:W-:Y:S05]  /*0930*/  BSYNC.RECONVERGENT B2 ;  /* 0x0000000000027941 */ /* 0x000fea0003800200 */
.L_x_21:
[----:B------:R-:W-:Y:S05]  /*0940*/  BRA `(.L_x_25) ;  /* 0x0000000000207947 */ /* 0x000fea0003800000 */
.L_x_20:
[----:B------:R-:W-:-:S04]  /*0950*/  LOP3.LUT R0, R8, 0x80000000, R7, 0x48, !PT ;  /* 0x8000000008007812 */ /* 0x000fc800078e4807 */
[----:B------:R-:W-:Y:S01]  /*0960*/  LOP3.LUT R0, R0, 0x7f800000, RZ, 0xfc, !PT ;  /* 0x7f80000000007812 */ /* 0x000fe200078efcff */
[----:B------:R-:W-:Y:S06]  /*0970*/  BRA `(.L_x_25) ;  /* 0x0000000000147947 */ /* 0x000fec0003800000 */
.L_x_19:
[----:B------:R-:W-:Y:S01]  /*0980*/  LOP3.LUT R0, R8, 0x80000000, R7, 0x48, !PT ;  /* 0x8000000008007812 */ /* 0x000fe200078e4807 */
[----:B------:R-:W-:Y:S06]  /*0990*/  BRA `(.L_x_25) ;  /* 0x00000000000c7947 */ /* 0x000fec0003800000 */
.L_x_18:
[----:B------:R-:W0:Y:S01]  /*09a0*/  MUFU.RSQ R0, -QNAN ;  /* 0xffc0000000007908 */ /* 0x000e220000001400 */
[----:B------:R-:W-:Y:S05]  /*09b0*/  BRA `(.L_x_25) ;  /* 0x0000000000047947 */ /* 0x000fea0003800000 */
.L_x_17:
[----:B------:R-:W-:-:S07]  /*09c0*/  FADD.FTZ R0, R0, R3 ;  /* 0x0000000300007221 */ /* 0x000fce0000010000 */
.L_x_25:
[----:B------:R-:W-:Y:S05]  /*09d0*/  BSYNC.RECONVERGENT B1 ;  /* 0x0000000000017941 */ /* 0x000fea0003800200 */
.L_x_15:
[----:B------:R-:W-:-:S04]  /*09e0*/  IMAD.MOV.U32 R3, RZ, RZ, 0x0 ;  /* 0x00000000ff037424 */ /* 0x000fc800078e00ff */
[----:B0-----:R-:W-:Y:S05]  /*09f0*/  RET.REL.NODEC R2 `(_Z20KenelUpdateCentroidsPfPiii) ;  /* 0xfffffff402807950 */ /* 0x001fea0003c3ffff */
.L_x_26:
        /* <DEDUP_REMOVED lines=16> */
.L_x_66:


//--------------------- .text._Z23KernelClusterAssignmentPfS_PiS0_iiiS0_S_ --------------------------
	.section	.text._Z23KernelClusterAssignmentPfS_PiS0_iiiS0_S_,"ax",@progbits
	.align	128
        .global         _Z23KernelClusterAssignmentPfS_PiS0_iiiS0_S_
        .type           _Z23KernelClusterAssignmentPfS_PiS0_iiiS0_S_,@function
        .size           _Z23KernelClusterAssignmentPfS_PiS0_iiiS0_S_,(.L_x_67 - _Z23KernelClusterAssignmentPfS_PiS0_iiiS0_S_)
        .other          _Z23KernelClusterAssignmentPfS_PiS0_iiiS0_S_,@"STO_CUDA_ENTRY STV_DEFAULT"
_Z23KernelClusterAssignmentPfS_PiS0_iiiS0_S_:
.text._Z23KernelClusterAssignmentPfS_PiS0_iiiS0_S_:
[----:B------:R-:W-:Y:S01]  /*0000*/  LDC R1, c[0x0][0x37c] ;  /* 0x0000df00ff017b82 */ /* 0x000fe20000000800 */
[----:B------:R-:W0:Y:S07]  /*0010*/  S2R R4, SR_TID.X ;  /* 0x0000000000047919 */ /* 0x000e2e0000002100 */
[----:B------:R-:W1:Y:S01]  /*0020*/  LDC R9, c[0x0][0x3a8] ;  /* 0x0000ea00ff097b82 */ /* 0x000e620000000800 */
[----:B------:R-:W1:Y:S01]  /*0030*/  LDCU UR7, c[0x0][0x3a4] ;  /* 0x00007480ff0777ac */ /* 0x000e620008000800 */
[----:B------:R-:W-:Y:S01]  /*0040*/  BSSY.RECONVERGENT B0, `(.L_x_27) ;  /* 0x0000016000007945 */ /* 0x000fe20003800200 */
[----:B------:R-:W2:Y:S01]  /*0050*/  S2R R19, SR_CgaCtaId ;  /* 0x0000000000137919 */ /* 0x000ea20000008800 */
[----:B------:R-:W3:Y:S04]  /*0060*/  LDCU UR5, c[0x0][0x3a0] ;  /* 0x00007400ff0577ac */ /* 0x000ee80008000800 */
[----:B------:R-:W4:Y:S01]  /*0070*/  S2UR UR4, SR_CTAID.X ;  /* 0x00000000000479c3 */ /* 0x000f220000002500 */
[----:B------:R-:W0:Y:S07]  /*0080*/  LDCU.64 UR8, c[0x0][0x358] ;  /* 0x00006b00ff0877ac */ /* 0x000e2e0008000a00 */
[----:B------:R-:W4:Y:S01]  /*0090*/  LDC R17, c[0x0][0x360] ;  /* 0x0000d800ff117b82 */ /* 0x000f220000000800 */
[----:B-1----:R-:W-:-:S05]  /*00a0*/  IMAD R11, R9, UR7, RZ ;  /* 0x00000007090b7c24 */ /* 0x002fca000f8e02ff */
[----:B0-----:R-:W-:Y:S01]  /*00b0*/  ISETP.GE.AND P0, PT, R4, R11, PT ;  /* 0x0000000b0400720c */ /* 0x001fe20003f06270 */
[----:B----4-:R-:W-:-:S12]  /*00c0*/  IMAD R5, R17, UR4, R4 ;  /* 0x0000000411057c24 */ /* 0x010fd8000f8e0204 */
[----:B--23--:R-:W-:Y:S05]  /*00d0*/  @P0 BRA `(.L_x_28) ;  /* 0x0000000000300947 */ /* 0x00cfea0003800000 */
[----:B------:R-:W0:Y:S01]  /*00e0*/  S2R R13, SR_CgaCtaId ;  /* 0x00000000000d7919 */ /* 0x000e220000008800 */
[----:B------:R-:W1:Y:S01]  /*00f0*/  LDC.64 R6, c[0x0][0x388] ;  /* 0x0000e200ff067b82 */ /* 0x000e620000000a00 */
[----:B------:R-:W-:Y:S01]  /*0100*/  MOV R2, 0x400 ;  /* 0x0000040000027802 */ /* 0x000fe20000000f00 */
[----:B------:R-:W-:-:S03]  /*0110*/  IMAD.MOV.U32 R0, RZ, RZ, R4 ;  /* 0x000000ffff007224 */ /* 0x000fc600078e0004 */
[----:B0-----:R-:W-:-:S07]  /*0120*/  LEA R13, R13, R2, 0x18 ;  /* 0x000000020d0d7211 */ /* 0x001fce00078ec0ff */
.L_x_29:
[----:B01----:R-:W-:-:S06]  /*0130*/  IMAD.WIDE R2, R0, 0x4, R6 ;  /* 0x0000000400027825 */ /* 0x003fcc00078e0206 */
[----:B------:R-:W2:Y:S01]  /*0140*/  LDG.E R2, desc[UR8][R2.64] ;  /* 0x0000000802027981 */ /* 0x000ea2000c1e1900 */
[----:B------:R-:W-:Y:S01]  /*0150*/  IMAD R15, R0, 0x4, R13 ;  /* 0x00000004000f7824 */ /* 0x000fe200078e020d */
[----:B------:R-:W-:-:S04]  /*0160*/  IADD3 R0, PT, PT, R17, R0, RZ ;  /* 0x0000000011007210 */ /* 0x000fc80007ffe0ff */
[----:B------:R-:W-:Y:S01]  /*0170*/  ISETP.GE.AND P0, PT, R0, R11, PT ;  /* 0x0000000b0000720c */ /* 0x000fe20003f06270 */
[----:B--2---:R0:W-:-:S12]  /*0180*/  STS [R15+0x4], R2 ;  /* 0x000004020f007388 */ /* 0x0041d80000000800 */
[----:B------:R-:W-:Y:S05]  /*0190*/  @!P0 BRA `(.L_x_29) ;  /* 0xfffffffc00e48947 */ /* 0x000fea000383ffff */
.L_x_28:
[----:B------:R-:W-:Y:S05]  /*01a0*/  BSYNC.RECONVERGENT B0 ;  /* 0x0000000000007941 */ /* 0x000fea0003800200 */
.L_x_27:
[----:B------:R-:W-:Y:S01]  /*01b0*/  BAR.SYNC.DEFER_BLOCKING 0x0 ;  /* 0x0000000000007b1d */ /* 0x000fe20000010000 */
[----:B------:R-:W-:Y:S01]  /*01c0*/  ISETP.GE.AND P0, PT, R9, 0x1, PT ;  /* 0x000000010900780c */ /* 0x000fe20003f06270 */
[----:B------:R-:W-:Y:S01]  /*01d0*/  USHF.L.U32 UR6, UR7, 0x2, URZ ;  /* 0x0000000207067899 */ /* 0x000fe200080006ff */
[----:B------:R-:W-:Y:S02]  /*01e0*/  MOV R0, 0x400 ;  /* 0x0000040000007802 */ /* 0x000fe40000000f00 */
[----:B------:R-:W-:Y:S01]  /*01f0*/  ISETP.GE.OR P1, PT, R5, UR5, !P0 ;  /* 0x0000000505007c0c */ /* 0x000fe2000c726670 */
[----:B------:R-:W-:Y:S01]  /*0200*/  BSSY.RECONVERGENT B0, `(.L_x_30) ;  /* 0x000006e000007945 */ /* 0x000fe20003800200 */
[----:B------:R-:W-:-:S05]  /*0210*/  LEA R0, R19, R0, 0x18 ;  /* 0x0000000013007211 */ /* 0x000fca00078ec0ff */
[----:B------:R-:W-:-:S06]  /*0220*/  IMAD R6, R9, UR6, R0 ;  /* 0x0000000609067c24 */ /* 0x000fcc000f8e0200 */
[----:B------:R-:W-:Y:S05]  /*0230*/  @P1 BRA `(.L_x_31) ;  /* 0x0000000400a81947 */ /* 0x000fea0003800000 */
[C---:B------:R-:W-:Y:S01]  /*0240*/  ISETP.GE.U32.AND P1, PT, R9.reuse, 0x10, PT ;  /* 0x000000100900780c */ /* 0x040fe20003f26070 */
[----:B0-----:R-:W-:Y:S01]  /*0250*/  IMAD.MOV.U32 R2, RZ, RZ, RZ ;  /* 0x000000ffff027224 */ /* 0x001fe200078e00ff */
[----:B------:R-:W-:-:S04]  /*0260*/  LOP3.LUT R22, R9, 0xf, RZ, 0xc0, !PT ;  /* 0x0000000f09167812 */ /* 0x000fc800078ec0ff */
[----:B------:R-:W-:-:S07]  /*0270*/  ISETP.NE.AND P2, PT, R22, RZ, PT ;  /* 0x000000ff1600720c */ /* 0x000fce0003f45270 */
[----:B------:R-:W-:Y:S06]  /*0280*/  @!P1 BRA `(.L_x_32) ;  /* 0x0000000000a89947 */ /* 0x000fec0003800000 */
[----:B------:R-:W-:Y:S01]  /*0290*/  LOP3.LUT R2, R9, 0x7ffffff0, RZ, 0xc0, !PT ;  /* 0x7ffffff009027812 */ /* 0x000fe200078ec0ff */
[----:B------:R-:W-:-:S06]  /*02a0*/  UMOV UR4, URZ ;  /* 0x000000ff00047c82 */ /* 0x000fcc0008000000 */
.L_x_33:
[----:B0-----:R-:W0:Y:S01]  /*02b0*/  LDC.64 R10, c[0x0][0x380] ;  /* 0x0000e000ff0a7b82 */ /* 0x001e220000000a00 */
[----:B------:R-:W-:-:S04]  /*02c0*/  IMAD R3, R5, R9, UR4 ;  /* 0x0000000405037e24 */ /* 0x000fc8000f8e0209 */
[----:B0-----:R-:W-:-:S05]  /*02d0*/  IMAD.WIDE R10, R3, 0x4, R10 ;  /* 0x00000004030a7825 */ /* 0x001fca00078e020a */
[----:B------:R-:W2:Y:S04]  /*02e0*/  LDG.E R3, desc[UR8][R10.64] ;  /* 0x000000080a037981 */ /* 0x000ea8000c1e1900 */
[----:B------:R-:W3:Y:S04]  /*02f0*/  LDG.E R13, desc[UR8][R10.64+0x4] ;  /* 0x000004080a0d7981 */ /* 0x000ee8000c1e1900 */
        /* <DEDUP_REMOVED lines=14> */
[----:B------:R-:W-:Y:S01]  /*03e0*/  IMAD R7, R4, R9, UR4 ;  /* 0x0000000404077e24 */ /* 0x000fe2000f8e0209 */
[----:B------:R-:W-:-:S04]  /*03f0*/  UIADD3 UR4, UPT, UPT, UR4, 0x10, URZ ;  /* 0x0000001004047890 */ /* 0x000fc8000fffe0ff */
[----:B------:R-:W-:Y:S02]  /*0400*/  LEA R8, R7, R6, 0x2 ;  /* 0x0000000607087211 */ /* 0x000fe400078e10ff */
[----:B------:R-:W-:-:S03]  /*0410*/  ISETP.NE.AND P1, PT, R2, UR4, PT ;  /* 0x0000000402007c0c */ /* 0x000fc6000bf25270 */
[----:B--2---:R0:W-:Y:S04]  /*0420*/  STS [R8+0x4], R3 ;  /* 0x0000040308007388 */ /* 0x0041e80000000800 */
[----:B---3--:R0:W-:Y:S04]  /*0430*/  STS [R8+0x8], R13 ;  /* 0x0000080d08007388 */ /* 0x0081e80000000800 */
[----:B----4-:R0:W-:Y:S04]  /*0440*/  STS [R8+0xc], R15 ;  /* 0x00000c0f08007388 */ /* 0x0101e80000000800 */
[----:B-----5:R0:W-:Y:S04]  /*0450*/  STS [R8+0x10], R17 ;  /* 0x0000101108007388 */ /* 0x0201e80000000800 */
[----:B------:R0:W-:Y:S04]  /*0460*/  STS [R8+0x14], R19 ;  /* 0x0000141308007388 */ /* 0x0001e80000000800 */
        /* <DEDUP_REMOVED lines=10> */
[----:B------:R0:W-:Y:S01]  /*0510*/  STS [R8+0x40], R24 ;  /* 0x0000401808007388 */ /* 0x0001e20000000800 */
[----:B------:R-:W-:Y:S05]  /*0520*/  @P1 BRA `(.L_x_33) ;  /* 0xfffffffc00601947 */ /* 0x000fea000383ffff */
.L_x_32:
[----:B------:R-:W-:Y:S05]  /*0530*/  @!P2 BRA `(.L_x_31) ;  /* 0x0000000000e8a947 */ /* 0x000fea0003800000 */
[----:B------:R-:W-:Y:S02]  /*0540*/  ISETP.GE.U32.AND P1, PT, R22, 0x8, PT ;  /* 0x000000081600780c */ /* 0x000fe40003f26070 */
[----:B0-----:R-:W-:-:S04]  /*0550*/  LOP3.LUT R12, R9, 0x7, RZ, 0xc0, !PT ;  /* 0x00000007090c7812 */ /* 0x001fc800078ec0ff */
[----:B------:R-:W-:-:S07]  /*0560*/  ISETP.NE.AND P2, PT, R12, RZ, PT ;  /* 0x000000ff0c00720c */ /* 0x000fce0003f45270 */
[----:B------:R-:W-:Y:S06]  /*0570*/  @!P1 BRA `(.L_x_34) ;  /* 0x0000000000589947 */ /* 0x000fec0003800000 */
[----:B------:R-:W0:Y:S01]  /*0580*/  LDC.64 R10, c[0x0][0x380] ;  /* 0x0000e000ff0a7b82 */ /* 0x000e220000000a00 */
[----:B------:R-:W-:-:S04]  /*0590*/  IMAD R3, R5, R9, R2 ;  /* 0x0000000905037224 */ /* 0x000fc800078e0202 */
        /* <DEDUP_REMOVED lines=8> */
[----:B------:R-:W5:Y:S01]  /*0620*/  LDG.E R25, desc[UR8][R10.64+0x1c] ;  /* 0x00001c080a197981 */ /* 0x000f62000c1e1900 */
[----:B------:R-:W-:Y:S01]  /*0630*/  IMAD R7, R4, R9, R2 ;  /* 0x0000000904077224 */ /* 0x000fe200078e0202 */
[----:B------:R-:W-:-:S03]  /*0640*/  IADD3 R2, PT, PT, R2, 0x8, RZ ;  /* 0x0000000802027810 */ /* 0x000fc60007ffe0ff */
[----:B------:R-:W-:-:S05]  /*0650*/  IMAD R8, R7, 0x4, R6 ;  /* 0x0000000407087824 */ /* 0x000fca00078e0206 */
[----:B--2---:R0:W-:Y:S04]  /*0660*/  STS [R8+0x4], R3 ;  /* 0x0000040308007388 */ /* 0x0041e80000000800 */
[----:B---3--:R0:W-:Y:S04]  /*0670*/  STS [R8+0x8], R13 ;  /* 0x0000080d08007388 */ /* 0x0081e80000000800 */
[----:B----4-:R0:W-:Y:S04]  /*0680*/  STS [R8+0xc], R15 ;  /* 0x00000c0f08007388 */ /* 0x0101e80000000800 */
[----:B-----5:R0:W-:Y:S04]  /*0690*/  STS [R8+0x10], R17 ;  /* 0x0000101108007388 */ /* 0x0201e80000000800 */
[----:B------:R0:W-:Y:S04]  /*06a0*/  STS [R8+0x14], R19 ;  /* 0x0000141308007388 */ /* 0x0001e80000000800 */
[----:B------:R0:W-:Y:S04]  /*06b0*/  STS [R8+0x18], R21 ;  /* 0x0000181508007388 */ /* 0x0001e80000000800 */
[----:B------:R0:W-:Y:S04]  /*06c0*/  STS [R8+0x1c], R23 ;  /* 0x00001c1708007388 */ /* 0x0001e80000000800 */
[----:B------:R0:W-:Y:S02]  /*06d0*/  STS [R8+0x20], R25 ;  /* 0x0000201908007388 */ /* 0x0001e40000000800 */
.L_x_34:
[----:B------:R-:W-:Y:S05]  /*06e0*/  @!P2 BRA `(.L_x_31) ;  /* 0x00000000007ca947 */ /* 0x000fea0003800000 */
[----:B------:R-:W-:Y:S02]  /*06f0*/  ISETP.GE.U32.AND P1, PT, R12, 0x4, PT ;  /* 0x000000040c00780c */ /* 0x000fe40003f26070 */
[----:B------:R-:W-:-:S04]  /*0700*/  LOP3.LUT R14, R9, 0x3, RZ, 0xc0, !PT ;  /* 0x00000003090e7812 */ /* 0x000fc800078ec0ff */
[----:B------:R-:W-:-:S07]  /*0710*/  ISETP.NE.AND P2, PT, R14, RZ, PT ;  /* 0x000000ff0e00720c */ /* 0x000fce0003f45270 */
[----:B------:R-:W-:Y:S06]  /*0720*/  @!P1 BRA `(.L_x_35) ;  /* 0x0000000000389947 */ /* 0x000fec0003800000 */
[----:B------:R-:W1:Y:S01]  /*0730*/  LDC.64 R10, c[0x0][0x380] ;  /* 0x0000e000ff0a7b82 */ /* 0x000e620000000a00 */
[----:B0-----:R-:W-:-:S04]  /*0740*/  IMAD R3, R5, R9, R2 ;  /* 0x0000000905037224 */ /* 0x001fc800078e0202 */
[----:B-1----:R-:W-:-:S05]  /*0750*/  IMAD.WIDE R10, R3, 0x4, R10 ;  /* 0x00000004030a7825 */ /* 0x002fca00078e020a */
[----:B------:R-:W2:Y:S04]  /*0760*/  LDG.E R3, desc[UR8][R10.64] ;  /* 0x000000080a037981 */ /* 0x000ea8000c1e1900 */
[----:B------:R-:W3:Y:S04]  /*0770*/  LDG.E R13, desc[UR8][R10.64+0x4] ;  /* 0x000004080a0d7981 */ /* 0x000ee8000c1e1900 */
[----:B------:R-:W4:Y:S04]  /*0780*/  LDG.E R15, desc[UR8][R10.64+0x8] ;  /* 0x000008080a0f7981 */ /* 0x000f28000c1e1900 */
[----:B------:R-:W5:Y:S01]  /*0790*/  LDG.E R17, desc[UR8][R10.64+0xc] ;  /* 0x00000c080a117981 */ /* 0x000f62000c1e1900 */
[----:B------:R-:W-:Y:S01]  /*07a0*/  IMAD R7, R4, R9, R2 ;  /* 0x0000000904077224 */ /* 0x000fe200078e0202 */
[----:B------:R-:W-:-:S03]  /*07b0*/  IADD3 R2, PT, PT, R2, 0x4, RZ ;  /* 0x0000000402027810 */ /* 0x000fc60007ffe0ff */
[----:B------:R-:W-:-:S05]  /*07c0*/  IMAD R8, R7, 0x4, R6 ;  /* 0x0000000407087824 */ /* 0x000fca00078e0206 */
[----:B--2---:R1:W-:Y:S04]  /*07d0*/  STS [R8+0x4], R3 ;  /* 0x0000040308007388 */ /* 0x0043e80000000800 */
[----:B---3--:R1:W-:Y:S04]  /*07e0*/  STS [R8+0x8], R13 ;  /* 0x0000080d08007388 */ /* 0x0083e80000000800 */
[----:B----4-:R1:W-:Y:S04]  /*07f0*/  STS [R8+0xc], R15 ;  /* 0x00000c0f08007388 */ /* 0x0103e80000000800 */
[----:B-----5:R1:W-:Y:S02]  /*0800*/  STS [R8+0x10], R17 ;  /* 0x0000101108007388 */ /* 0x0203e40000000800 */
.L_x_35:
[----:B------:R-:W-:Y:S05]  /*0810*/  @!P2 BRA `(.L_x_31) ;  /* 0x000000000030a947 */ /* 0x000fea0003800000 */
[----:B01----:R-:W0:Y:S01]  /*0820*/  LDC.64 R12, c[0x0][0x380] ;  /* 0x0000e000ff0c7b82 */ /* 0x003e220000000a00 */
[----:B------:R-:W-:-:S05]  /*0830*/  UMOV UR4, URZ ;  /* 0x000000ff00047c82 */ /* 0x000fca0008000000 */
.L_x_36:
[----:B------:R-:W-:-:S04]  /*0840*/  IMAD R11, R5, R9, R2 ;  /* 0x00000009050b7224 */ /* 0x000fc800078e0202 */
[----:B0-2---:R-:W-:-:S06]  /*0850*/  IMAD.WIDE R10, R11, 0x4, R12 ;  /* 0x000000040b0a7825 */ /* 0x005fcc00078e020c */
[----:B------:R-:W2:Y:S01]  /*0860*/  LDG.E R10, desc[UR8][R10.64] ;  /* 0x000000080a0a7981 */ /* 0x000ea2000c1e1900 */
[----:B------:R-:W-:Y:S01]  /*0870*/  IMAD R3, R4, R9, R2 ;  /* 0x0000000904037224 */ /* 0x000fe200078e0202 */
[----:B------:R-:W-:Y:S01]  /*0880*/  UIADD3 UR4, UPT, UPT, UR4, 0x1, URZ ;  /* 0x0000000104047890 */ /* 0x000fe2000fffe0ff */
[----:B------:R-:W-:Y:S02]  /*0890*/  IADD3 R2, PT, PT, R2, 0x1, RZ ;  /* 0x0000000102027810 */ /* 0x000fe40007ffe0ff */
[----:B------:R-:W-:-:S03]  /*08a0*/  IMAD R3, R3, 0x4, R6 ;  /* 0x0000000403037824 */ /* 0x000fc600078e0206 */
[----:B------:R-:W-:Y:S02]  /*08b0*/  ISETP.NE.AND P1, PT, R14, UR4, PT ;  /* 0x000000040e007c0c */ /* 0x000fe4000bf25270 */
[----:B--2---:R2:W-:Y:S11]  /*08c0*/  STS [R3+0x4], R10 ;  /* 0x0000040a03007388 */ /* 0x0045f60000000800 */
[----:B------:R-:W-:Y:S05]  /*08d0*/  @P1 BRA `(.L_x_36) ;  /* 0xfffffffc00d81947 */ /* 0x000fea000383ffff */
.L_x_31:
[----:B------:R-:W-:Y:S05]  /*08e0*/  BSYNC.RECONVERGENT B0 ;  /* 0x0000000000007941 */ /* 0x000fea0003800200 */
.L_x_30:
[----:B------:R-:W-:Y:S01]  /*08f0*/  BAR.SYNC.DEFER_BLOCKING 0x0 ;  /* 0x0000000000007b1d */ /* 0x000fe20000010000 */
[----:B------:R-:W-:-:S07]  /*0900*/  ISETP.NE.AND P1, PT, R4, RZ, PT ;  /* 0x000000ff0400720c */ /* 0x000fce0003f25270 */
[----:B012---:R-:W0:Y:S01]  /*0910*/  LDC.64 R2, c[0x0][0x390] ;  /* 0x0000e400ff027b82 */ /* 0x007e220000000a00 */
[----:B------:R-:W-:Y:S05]  /*0920*/  BSSY.RECONVERGENT B0, `(.L_x_37) ;  /* 0x00000e6000007945 */ /* 0x000fea0003800200 */
[----:B------:R1:W-:Y:S02]  /*0930*/  @!P1 STS [R0], RZ ;  /* 0x000000ff00009388 */ /* 0x0003e40000000800 */
[----:B------:R-:W-:Y:S01]  /*0940*/  BAR.SYNC.DEFER_BLOCKING 0x0 ;  /* 0x0000000000007b1d */ /* 0x000fe20000010000 */
[C---:B------:R-:W-:Y:S01]  /*0950*/  ISETP.GE.AND P1, PT, R5.reuse, UR5, PT ;  /* 0x0000000505007c0c */ /* 0x040fe2000bf26270 */
[----:B0-----:R-:W-:-:S12]  /*0960*/  IMAD.WIDE R2, R5, 0x4, R2 ;  /* 0x0000000405027825 */ /* 0x001fd800078e0202 */
[----:B-1----:R-:W-:Y:S05]  /*0970*/  @P1 BRA `(.L_x_38) ;  /* 0x0000000c00801947 */ /* 0x002fea0003800000 */
[----:B------:R-:W-:Y:S01]  /*0980*/  UISETP.GE.AND UP0, UPT, UR7, 0x1, UPT ;  /* 0x000000010700788c */ /* 0x000fe2000bf06270 */
[----:B------:R-:W-:-:S08]  /*0990*/  IMAD.MOV.U32 R7, RZ, RZ, 0x1 ;  /* 0x00000001ff077424 */ /* 0x000fd000078e00ff */
[----:B------:R-:W-:Y:S05]  /*09a0*/  BRA.U !UP0, `(.L_x_39) ;  /* 0x0000000d084c7547 */ /* 0x000fea000b800000 */
[----:B------:R-:W-:Y:S05]  /*09b0*/  @!P0 BRA `(.L_x_40) ;  /* 0x00000008004c8947 */ /* 0x000fea0003800000 */
[----:B------:R-:W-:Y:S01]  /*09c0*/  LEA R7, R4, UR6, 0x2 ;  /* 0x0000000604077c11 */ /* 0x000fe2000f8e10ff */
[----:B------:R-:W-:Y:S01]  /*09d0*/  IMAD.MOV.U32 R10, RZ, RZ, 0x7f7fffff ;  /* 0x7f7fffffff0a7424 */ /* 0x000fe200078e00ff */
[C---:B------:R-:W-:Y:S01]  /*09e0*/  LOP3.LUT R8, R9.reuse, 0x7ffffff8, RZ, 0xc0, !PT ;  /* 0x7ffffff809087812 */ /* 0x040fe200078ec0ff */
[----:B------:R-:W-:Y:S01]  /*09f0*/  IMAD.MOV.U32 R12, RZ, RZ, RZ ;  /* 0x000000ffff0c7224 */ /* 0x000fe200078e00ff */
[----:B------:R-:W-:Y:S01]  /*0a00*/  LOP3.LUT R23, R9, 0x7, RZ, 0xc0, !PT ;  /* 0x0000000709177812 */ /* 0x000fe200078ec0ff */
[----:B------:R-:W-:Y:S02]  /*0a10*/  IMAD R13, R7, R9, R0 ;  /* 0x00000009070d7224 */ /* 0x000fe400078e0200 */
[----:B------:R-:W-:Y:S01]  /*0a20*/  HFMA2 R7, -RZ, RZ, 0, 5.9604644775390625e-08 ;  /* 0x00000001ff077431 */ /* 0x000fe200000001ff */
[C---:B------:R-:W-:Y:S02]  /*0a30*/  LOP3.LUT R24, R9.reuse, 0x3, RZ, 0xc0, !PT ;  /* 0x0000000309187812 */ /* 0x040fe400078ec0ff */
[----:B------:R-:W-:Y:S01]  /*0a40*/  SHF.L.U32 R9, R9, 0x2, RZ ;  /* 0x0000000209097819 */ /* 0x000fe200000006ff */
[----:B------:R-:W-:Y:S01]  /*0a50*/  VIADD R13, R13, 0x10 ;  /* 0x000000100d0d7836 */ /* 0x000fe20000000000 */
[----:B------:R-:W-:-:S07]  /*0a60*/  IADD3 R11, PT, PT, -R8, RZ, RZ ;  /* 0x000000ff080b7210 */ /* 0x000fce0007ffe1ff */
.L_x_49:
[----:B------:R-:W0:Y:S01]  /*0a70*/  LDC R15, c[0x0][0x3a8] ;  /* 0x0000ea00ff0f7b82 */ /* 0x000e220000000800 */
[----:B------:R-:W-:Y:S01]  /*0a80*/  MOV R17, RZ ;  /* 0x000000ff00117202 */ /* 0x000fe20000000f00 */
[----:B------:R-:W-:Y:S01]  /*0a90*/  IMAD.MOV.U32 R0, RZ, RZ, RZ ;  /* 0x000000ffff007224 */ /* 0x000fe200078e00ff */
[----:B0-----:R-:W-:-:S13]  /*0aa0*/  ISETP.GE.U32.AND P0, PT, R15, 0x8, PT ;  /* 0x000000080f00780c */ /* 0x001fda0003f06070 */
[----:B------:R-:W-:Y:S05]  /*0ab0*/  @!P0 BRA `(.L_x_41) ;  /* 0x0000000000b88947 */ /* 0x000fea0003800000 */
[----:B------:R-:W0:Y:S01]  /*0ac0*/  S2UR UR5, SR_CgaCtaId ;  /* 0x00000000000579c3 */ /* 0x000e220000008800 */
[----:B------:R-:W-:Y:S01]  /*0ad0*/  UMOV UR4, 0x400 ;  /* 0x0000040000047882 */ /* 0x000fe20000000000 */
[----:B------:R-:W-:Y:S01]  /*0ae0*/  MOV R17, RZ ;  /* 0x000000ff00117202 */ /* 0x000fe20000000f00 */
[----:B------:R-:W-:Y:S01]  /*0af0*/  IMAD.MOV.U32 R14, RZ, RZ, R13 ;  /* 0x000000ffff0e7224 */ /* 0x000fe200078e000d */
[----:B------:R-:W-:Y:S01]  /*0b00*/  MOV R0, R11 ;  /* 0x0000000b00007202 */ /* 0x000fe20000000f00 */
[----:B0-----:R-:W-:-:S06]  /*0b10*/  ULEA UR4, UR5, UR4, 0x18 ;  /* 0x0000000405047291 */ /* 0x001fcc000f8ec0ff */
[----:B------:R-:W-:-:S04]  /*0b20*/  IMAD R16, R9, R12, UR4 ;  /* 0x0000000409107e24 */ /* 0x000fc8000f8e020c */
[----:B------:R-:W-:-:S07]  /*0b30*/  VIADD R16, R16, 0x10 ;  /* 0x0000001010107836 */ /* 0x000fce0000000000 */
.L_x_42:
[----:B------:R-:W-:Y:S01]  /*0b40*/  LDS R18, [R14+-0xc] ;  /* 0xfffff4000e127984 */ /* 0x000fe20000000800 */
[----:B------:R-:W-:-:S03]  /*0b50*/  IADD3 R0, PT, PT, R0, 0x8, RZ ;  /* 0x0000000800007810 */ /* 0x000fc60007ffe0ff */
[----:B------:R-:W0:Y:S01]  /*0b60*/  LDS R19, [R16+-0xc] ;  /* 0xfffff40010137984 */ /* 0x000e220000000800 */
[----:B------:R-:W-:-:S03]  /*0b70*/  ISETP.NE.AND P0, PT, R0, RZ, PT ;  /* 0x000000ff0000720c */ /* 0x000fc60003f05270 */
[----:B------:R-:W-:Y:S04]  /*0b80*/  LDS R26, [R14+-0x8] ;  /* 0xfffff8000e1a7984 */ /* 0x000fe80000000800 */
[----:B------:R-:W1:Y:S04]  /*0b90*/  LDS R27, [R16+-0x8] ;  /* 0xfffff800101b7984 */ /* 0x000e680000000800 */
[----:B------:R-:W-:Y:S04]  /*0ba0*/  LDS R22, [R14] ;  /* 0x000000000e167984 */ /* 0x000fe80000000800 */
[----:B------:R-:W2:Y:S01]  /*0bb0*/  LDS R21, [R16] ;  /* 0x0000000010157984 */ /* 0x000ea20000000800 */
[----:B0-----:R-:W-:-:S03]  /*0bc0*/  FADD R20, R18, -R19 ;  /* 0x8000001312147221 */ /* 0x001fc60000000000 */
[----:B------:R-:W-:Y:S01]  /*0bd0*/  LDS R19, [R14+-0x4] ;  /* 0xfffffc000e137984 */ /* 0x000fe20000000800 */
[----:B------:R-:W-:-:S03]  /*0be0*/  FFMA R25, R20, R20, R17 ;  /* 0x0000001414197223 */ /* 0x000fc60000000011 */
[----:B------:R-:W0:Y:S01]  /*0bf0*/  LDS R18, [R16+-0x4] ;  /* 0xfffffc0010127984 */ /* 0x000e220000000800 */
[----:B-1----:R-:W-:-:S03]  /*0c00*/  FADD R26, R26, -R27 ;  /* 0x8000001b1a1a7221 */ /* 0x002fc60000000000 */
[----:B------:R-:W-:Y:S01]  /*0c10*/  LDS R17, [R14+0x4] ;  /* 0x000004000e117984 */ /* 0x000fe20000000800 */
[----:B------:R-:W-:-:S03]  /*0c20*/  FFMA R25, R26, R26, R25 ;  /* 0x0000001a1a197223 */ /* 0x000fc60000000019 */
[----:B------:R-:W1:Y:S01]  /*0c30*/  LDS R20, [R16+0x4] ;  /* 0x0000040010147984 */ /* 0x000e620000000800 */
[----:B--2---:R-:W-:-:S03]  /*0c40*/  FADD R22, R22, -R21 ;  /* 0x8000001516167221 */ /* 0x004fc60000000000 */
[----:B------:R-:W-:Y:S04]  /*0c50*/  LDS R21, [R14+0xc] ;  /* 0x00000c000e157984 */ /* 0x000fe80000000800 */
[----:B------:R-:W2:Y:S01]  /*0c60*/  LDS R26, [R16+0xc] ;  /* 0x00000c00101a7984 */ /* 0x000ea20000000800 */
[----:B0-----:R-:W-:-:S03]  /*0c70*/  FADD R18, R19, -R18 ;  /* 0x8000001213127221 */ /* 0x001fc60000000000 */
[----:B------:R-:W-:Y:S01]  /*0c80*/  LDS R19, [R16+0x8] ;  /* 0x0000080010137984 */ /* 0x000fe20000000800 */
[----:B------:R-:W-:-:S03]  /*0c90*/  FFMA R25, R18, R18, R25 ;  /* 0x0000001212197223 */ /* 0x000fc60000000019 */
[----:B------:R-:W0:Y:S01]  /*0ca0*/  LDS R18, [R14+0x8] ;  /* 0x000008000e127984 */ /* 0x000e220000000800 */
[----:B------:R-:W-:Y:S01]  /*0cb0*/  FFMA R25, R22, R22, R25 ;  /* 0x0000001616197223 */ /* 0x000fe20000000019 */
[----:B-1----:R-:W-:Y:S02]  /*0cc0*/  FADD R22, R17, -R20 ;  /* 0x8000001411167221 */ /* 0x002fe40000000000 */
[----:B------:R1:W-:Y:S02]  /*0cd0*/  LDS R17, [R14+0x10] ;  /* 0x000010000e117984 */ /* 0x0003e40000000800 */
[----:B------:R-:W-:Y:S02]  /*0ce0*/  FFMA R25, R22, R22, R25 ;  /* 0x0000001616197223 */ /* 0x000fe40000000019 */
[----:B------:R3:W4:Y:S01]  /*0cf0*/  LDS R20, [R16+0x10] ;  /* 0x0000100010147984 */ /* 0x0007220000000800 */
[----:B--2---:R-:W-:Y:S01]  /*0d00*/  FADD R26, R21, -R26 ;  /* 0x8000001a151a7221 */ /* 0x004fe20000000000 */
[----:B-1----:R-:W-:Y:S01]  /*0d10*/  VIADD R14, R14, 0x20 ;  /* 0x000000200e0e7836 */ /* 0x002fe20000000000 */
[----:B---3--:R-:W-:Y:S01]  /*0d20*/  IADD3 R16, PT, PT, R16, 0x20, RZ ;  /* 0x0000002010107810 */ /* 0x008fe20007ffe0ff */
[----:B0-----:R-:W-:-:S04]  /*0d30*/  FADD R18, R18, -R19 ;  /* 0x8000001312127221 */ /* 0x001fc80000000000 */
[----:B------:R-:W-:-:S04]  /*0d40*/  FFMA R25, R18, R18, R25 ;  /* 0x0000001212197223 */ /* 0x000fc80000000019 */
[----:B------:R-:W-:Y:S01]  /*0d50*/  FFMA R25, R26, R26, R25 ;  /* 0x0000001a1a197223 */ /* 0x000fe20000000019 */
[----:B----4-:R-:W-:-:S04]  /*0d60*/  FADD R20, R17, -R20 ;  /* 0x8000001411147221 */ /* 0x010fc80000000000 */
[----:B------:R-:W-:Y:S01]  /*0d70*/  FFMA R17, R20, R20, R25 ;  /* 0x0000001414117223 */ /* 0x000fe20000000019 */
[----:B------:R-:W-:Y:S06]  /*0d80*/  @P0 BRA `(.L_x_42) ;  /* 0xfffffffc006c0947 */ /* 0x000fec000383ffff */
[----:B------:R-:W-:-:S07]  /*0d90*/  IMAD.MOV.U32 R0, RZ, RZ, R8 ;  /* 0x000000ffff007224 */ /* 0x000fce00078e0008 */
.L_x_41:
[----:B------:R-:W-:-:S13]  /*0da0*/  ISETP.NE.AND P0, PT, R23, RZ, PT ;  /* 0x000000ff1700720c */ /* 0x000fda0003f05270 */
[----:B------:R-:W-:Y:S05]  /*0db0*/  @!P0 BRA `(.L_x_43) ;  /* 0x0000000000f08947 */ /* 0x000fea0003800000 */
[----:B------:R-:W-:Y:S02]  /*0dc0*/  IADD3 R14, PT, PT, R23, -0x1, RZ ;  /* 0xffffffff170e7810 */ /* 0x000fe40007ffe0ff */
[----:B------:R-:W-:Y:S02]  /*0dd0*/  ISETP.NE.AND P1, PT, R24, RZ, PT ;  /* 0x000000ff1800720c */ /* 0x000fe40003f25270 */
[----:B------:R-:W-:-:S13]  /*0de0*/  ISETP.GE.U32.AND P0, PT, R14, 0x3, PT ;  /* 0x000000030e00780c */ /* 0x000fda0003f06070 */
[----:B------:R-:W-:Y:S05]  /*0df0*/  @!P0 BRA `(.L_x_44) ;  /* 0x0000000000608947 */ /* 0x000fea0003800000 */
[----:B------:R-:W0:Y:S01]  /*0e00*/  S2R R21, SR_CgaCtaId ;  /* 0x0000000000157919 */ /* 0x000e220000008800 */
[----:B------:R-:W-:Y:S01]  /*0e10*/  MOV R16, 0x400 ;  /* 0x0000040000107802 */ /* 0x000fe20000000f00 */
[-CC-:B------:R-:W-:Y:S02]  /*0e20*/  IMAD R14, R12, R15.reuse, R0.reuse ;  /* 0x0000000f0c0e7224 */ /* 0x180fe400078e0200 */
[----:B------:R-:W-:Y:S02]  /*0e30*/  IMAD R19, R4, R15, R0 ;  /* 0x0000000f04137224 */ /* 0x000fe400078e0200 */
[----:B------:R-:W-:Y:S02]  /*0e40*/  VIADD R0, R0, 0x4 ;  /* 0x0000000400007836 */ /* 0x000fe40000000000 */
[----:B------:R-:W-:-:S05]  /*0e50*/  IMAD R18, R19, 0x4, R6 ;  /* 0x0000000413127824 */ /* 0x000fca00078e0206 */
[----:B------:R-:W-:Y:S04]  /*0e60*/  LDS R20, [R18+0x4] ;  /* 0x0000040012147984 */ /* 0x000fe80000000800 */
[----:B------:R-:W-:Y:S04]  /*0e70*/  LDS R26, [R18+0x8] ;  /* 0x00000800121a7984 */ /* 0x000fe80000000800 */
[----:B------:R-:W-:Y:S01]  /*0e80*/  LDS R19, [R18+0xc] ;  /* 0x00000c0012137984 */ /* 0x000fe20000000800 */
[----:B0-----:R-:W-:-:S03]  /*0e90*/  LEA R21, R21, R16, 0x18 ;  /* 0x0000001015157211 */ /* 0x001fc600078ec0ff */
[----:B------:R-:W-:Y:S01]  /*0ea0*/  LDS R16, [R18+0x10] ;  /* 0x0000100012107984 */ /* 0x000fe20000000800 */
[----:B------:R-:W-:-:S05]  /*0eb0*/  LEA R22, R14, R21, 0x2 ;  /* 0x000000150e167211 */ /* 0x000fca00078e10ff */
[----:B------:R-:W0:Y:S04]  /*0ec0*/  LDS R25, [R22+0x4] ;  /* 0x0000040016197984 */ /* 0x000e280000000800 */
[----:B------:R-:W1:Y:S04]  /*0ed0*/  LDS R27, [R22+0x8] ;  /* 0x00000800161b7984 */ /* 0x000e680000000800 */
[----:B------:R-:W2:Y:S04]  /*0ee0*/  LDS R14, [R22+0xc] ;  /* 0x00000c00160e7984 */ /* 0x000ea80000000800 */
[----:B------:R-:W3:Y:S01]  /*0ef0*/  LDS R21, [R22+0x10] ;  /* 0x0000100016157984 */ /* 0x000ee20000000800 */
[----:B0-----:R-:W-:-:S04]  /*0f00*/  FADD R20, R20, -R25 ;  /* 0x8000001914147221 */ /* 0x001fc80000000000 */
[----:B------:R-:W-:Y:S01]  /*0f10*/  FFMA R17, R20, R20, R17 ;  /* 0x0000001414117223 */ /* 0x000fe20000000011 */
[----:B-1----:R-:W-:Y:S01]  /*0f20*/  FADD R26, R26, -R27 ;  /* 0x8000001b1a1a7221 */ /* 0x002fe20000000000 */
[----:B--2---:R-:W-:-:S03]  /*0f30*/  FADD R14, R19, -R14 ;  /* 0x8000000e130e7221 */ /* 0x004fc60000000000 */
[----:B------:R-:W-:Y:S01]  /*0f40*/  FFMA R17, R26, R26, R17 ;  /* 0x0000001a1a117223 */ /* 0x000fe20000000011 */
[----:B---3--:R-:W-:-:S03]  /*0f50*/  FADD R16, R16, -R21 ;  /* 0x8000001510107221 */ /* 0x008fc60000000000 */
[----:B------:R-:W-:-:S04]  /*0f60*/  FFMA R17, R14, R14, R17 ;  /* 0x0000000e0e117223 */ /* 0x000fc80000000011 */
[----:B------:R-:W-:-:S07]  /*0f70*/  FFMA R17, R16, R16, R17 ;  /* 0x0000001010117223 */ /* 0x000fce0000000011 */
.L_x_44:
[----:B------:R-:W-:Y:S05]  /*0f80*/  @!P1 BRA `(.L_x_43) ;  /* 0x00000000007c9947 */ /* 0x000fea0003800000 */
[----:B------:R-:W-:Y:S02]  /*0f90*/  ISETP.NE.AND P0, PT, R24, 0x1, PT ;  /* 0x000000011800780c */ /* 0x000fe40003f05270 */
[----:B------:R-:W-:-:S11]  /*0fa0*/  LOP3.LUT P1, RZ, R15, 0x1, RZ, 0xc0, !PT ;  /* 0x000000010fff7812 */ /* 0x000fd6000782c0ff */
[----:B------:R-:W-:Y:S05]  /*0fb0*/  @!P0 BRA `(.L_x_45) ;  /* 0x0000000000408947 */ /* 0x000fea0003800000 */
[----:B------:R-:W0:Y:S01]  /*0fc0*/  S2R R21, SR_CgaCtaId ;  /* 0x0000000000157919 */ /* 0x000e220000008800 */
[----:B------:R-:W-:Y:S01]  /*0fd0*/  MOV R16, 0x400 ;  /* 0x0000040000107802 */ /* 0x000fe20000000f00 */
[-CC-:B------:R-:W-:Y:S02]  /*0fe0*/  IMAD R19, R4, R15.reuse, R0.reuse ;  /* 0x0000000f04137224 */ /* 0x180fe400078e0200 */
[----:B------:R-:W-:Y:S01]  /*0ff0*/  IMAD R14, R12, R15, R0 ;  /* 0x0000000f0c0e7224 */ /* 0x000fe200078e0200 */
[----:B------:R-:W-:Y:S02]  /*1000*/  IADD3 R0, PT, PT, R0, 0x2, RZ ;  /* 0x0000000200007810 */ /* 0x000fe40007ffe0ff */
[----:B------:R-:W-:Y:S02]  /*1010*/  LEA R19, R19, R6, 0x2 ;  /* 0x0000000613137211 */ /* 0x000fe400078e10ff */
[----:B0-----:R-:W-:-:S03]  /*1020*/  LEA R21, R21, R16, 0x18 ;  /* 0x0000001015157211 */ /* 0x001fc600078ec0ff */
[----:B------:R-:W-:Y:S02]  /*1030*/  LDS R16, [R19+0x8] ;  /* 0x0000080013107984 */ /* 0x000fe40000000800 */
[----:B------:R-:W-:Y:S02]  /*1040*/  IMAD R21, R14, 0x4, R21 ;  /* 0x000000040e157824 */ /* 0x000fe400078e0215 */
[----:B------:R-:W-:Y:S04]  /*1050*/  LDS R14, [R19+0x4] ;  /* 0x00000400130e7984 */ /* 0x000fe80000000800 */
[----:B------:R-:W0:Y:S04]  /*1060*/  LDS R25, [R21+0x4] ;  /* 0x0000040015197984 */ /* 0x000e280000000800 */
[----:B------:R-:W1:Y:S01]  /*1070*/  LDS R27, [R21+0x8] ;  /* 0x00000800151b7984 */ /* 0x000e620000000800 */
[----:B0-----:R-:W-:Y:S01]  /*1080*/  FADD R14, R14, -R25 ;  /* 0x800000190e0e7221 */ /* 0x001fe20000000000 */
[----:B-1----:R-:W-:-:S03]  /*1090*/  FADD R16, R16, -R27 ;  /* 0x8000001b10107221 */ /* 0x002fc60000000000 */
[----:B------:R-:W-:-:S04]  /*10a0*/  FFMA R17, R14, R14, R17 ;  /* 0x0000000e0e117223 */ /* 0x000fc80000000011 */
[----:B------:R-:W-:-:S07]  /*10b0*/  FFMA R17, R16, R16, R17 ;  /* 0x0000001010117223 */ /* 0x000fce0000000011 */
.L_x_45:
[----:B------:R-:W-:Y:S05]  /*10c0*/  @!P1 BRA `(.L_x_43) ;  /* 0x00000000002c9947 */ /* 0x000fea0003800000 */
[----:B------:R-:W0:Y:S01]  /*10d0*/  S2R R21, SR_CgaCtaId ;  /* 0x0000000000157919 */ /* 0x000e220000008800 */
[----:B------:R-:W-:Y:S01]  /*10e0*/  MOV R14, 0x400 ;  /* 0x00000400000e7802 */ /* 0x000fe20000000f00 */
[-CC-:B------:R-:W-:Y:S02]  /*10f0*/  IMAD R19, R4, R15.reuse, R0.reuse ;  /* 0x0000000f04137224 */ /* 0x180fe400078e0200 */
[----:B------:R-:W-:Y:S02]  /*1100*/  IMAD R15, R12, R15, R0 ;  /* 0x0000000f0c0f7224 */ /* 0x000fe400078e0200 */
[----:B------:R-:W-:-:S06]  /*1110*/  IMAD R19, R19, 0x4, R6 ;  /* 0x0000000413137824 */ /* 0x000fcc00078e0206 */
[----:B------:R-:W-:Y:S01]  /*1120*/  LDS R19, [R19+0x4] ;  /* 0x0000040013137984 */ /* 0x000fe20000000800 */
[----:B0-----:R-:W-:-:S04]  /*1130*/  LEA R14, R21, R14, 0x18 ;  /* 0x0000000e150e7211 */ /* 0x001fc800078ec0ff */
[----:B------:R-:W-:-:S05]  /*1140*/  LEA R15, R15, R14, 0x2 ;  /* 0x0000000e0f0f7211 */ /* 0x000fca00078e10ff */
[----:B------:R-:W0:Y:S02]  /*1150*/  LDS R0, [R15+0x4] ;  /* 0x000004000f007984 */ /* 0x000e240000000800 */
[----:B0-----:R-:W-:-:S04]  /*1160*/  FADD R0, R19, -R0 ;  /* 0x8000000013007221 */ /* 0x001fc80000000000 */
[----:B------:R-:W-:-:S07]  /*1170*/  FFMA R17, R0, R0, R17 ;  /* 0x0000000000117223 */ /* 0x000fce0000000011 */
.L_x_43:
[----:B------:R-:W-:Y:S01]  /*1180*/  VIADD R0, R17, 0xf3000000 ;  /* 0xf300000011007836 */ /* 0x000fe20000000000 */
[----:B------:R0:W1:Y:S01]  /*1190*/  MUFU.RSQ R14, R17 ;  /* 0x00000011000e7308 */ /* 0x0000620000001400 */
[----:B------:R-:W-:Y:S03]  /*11a0*/  BSSY.RECONVERGENT B1, `(.L_x_46) ;  /* 0x000000c000017945 */ /* 0x000fe60003800200 */
[----:B------:R-:W-:-:S13]  /*11b0*/  ISETP.GT.U32.AND P0, PT, R0, 0x727fffff, PT ;  /* 0x727fffff0000780c */ /* 0x000fda0003f04070 */
[----:B01----:R-:W-:Y:S05]  /*11c0*/  @!P0 BRA `(.L_x_47) ;  /* 0x0000000000148947 */ /* 0x003fea0003800000 */
[----:B------:R-:W-:Y:S02]  /*11d0*/  MOV R0, R17 ;  /* 0x0000001100007202 */ /* 0x000fe40000000f00 */
[----:B------:R-:W-:-:S07]  /*11e0*/  MOV R19, 0x1200 ;  /* 0x0000120000137802 */ /* 0x000fce0000000f00 */
[----:B------:R-:W-:Y:S05]  /*11f0*/  CALL.REL.NOINC `($__internal_2_$__cuda_sm20_sqrt_rn_f32_slowpath) ;  /* 0x0000000c001c7944 */ /* 0x000fea0003c00000 */
[----:B------:R-:W-:Y:S01]  /*1200*/  IMAD.MOV.U32 R15, RZ, RZ, R0 ;  /* 0x000000ffff0f7224 */ /* 0x000fe200078e0000 */
[----:B------:R-:W-:Y:S06]  /*1210*/  BRA `(.L_x_48) ;  /* 0x0000000000107947 */ /* 0x000fec0003800000 */
.L_x_47:
[C---:B------:R-:W-:Y:S01]  /*1220*/  FMUL.FTZ R0, R14.reuse, R17 ;  /* 0x000000110e007220 */ /* 0x040fe20000410000 */
[----:B------:R-:W-:-:S03]  /*1230*/  FMUL.FTZ R14, R14, 0.5 ;  /* 0x3f0000000e0e7820 */ /* 0x000fc60000410000 */
[----:B------:R-:W-:-:S04]  /*1240*/  FFMA R15, -R0, R0, R17 ;  /* 0x00000000000f7223 */ /* 0x000fc80000000111 */
[----:B------:R-:W-:-:S07]  /*1250*/  FFMA R15, R15, R14, R0 ;  /* 0x0000000e0f0f7223 */ /* 0x000fce0000000000 */
.L_x_48:
[----:B------:R-:W-:Y:S05]  /*1260*/  BSYNC.RECONVERGENT B1 ;  /* 0x0000000000017941 */ /* 0x000fea0003800200 */
.L_x_46:
[----:B------:R-:W0:Y:S01]  /*1270*/  LDCU UR4, c[0x0][0x3a4] ;  /* 0x00007480ff0477ac */ /* 0x000e220008000800 */
[----:B------:R-:W-:Y:S02]  /*1280*/  IADD3 R12, PT, PT, R12, 0x1, RZ ;  /* 0x000000010c0c7810 */ /* 0x000fe40007ffe0ff */
[----:B------:R-:W-:-:S04]  /*1290*/  FSETP.GEU.AND P0, PT, R15, R10, PT ;  /* 0x0000000a0f00720b */ /* 0x000fc80003f0e000 */
[----:B------:R-:W-:Y:S02]  /*12a0*/  FSEL R10, R15, R10, !P0 ;  /* 0x0000000a0f0a7208 */ /* 0x000fe40004000000 */
[C---:B------:R-:W-:Y:S02]  /*12b0*/  SEL R7, R12.reuse, R7, !P0 ;  /* 0x000000070c077207 */ /* 0x040fe40004000000 */
[----:B0-----:R-:W-:-:S13]  /*12c0*/  ISETP.NE.AND P1, PT, R12, UR4, PT ;  /* 0x000000040c007c0c */ /* 0x001fda000bf25270 */
[----:B------:R-:W-:Y:S05]  /*12d0*/  @!P1 BRA `(.L_x_39) ;  /* 0x0000000400009947 */ /* 0x000fea0003800000 */
[----:B------:R-:W-:Y:S05]  /*12e0*/  BRA `(.L_x_49) ;  /* 0xfffffff400e07947 */ /* 0x000fea000383ffff */
.L_x_40:
[----:B------:R-:W-:Y:S01]  /*12f0*/  UISETP.GE.U32.AND UP0, UPT, UR7, 0x4, UPT ;  /* 0x000000040700788c */ /* 0x000fe2000bf06070 */
[----:B------:R-:W-:Y:S02]  /*1300*/  HFMA2 R7, -RZ, RZ, 0, 5.9604644775390625e-08 ;  /* 0x00000001ff077431 */ /* 0x000fe400000001ff */
[----:B------:R-:W-:Y:S01]  /*1310*/  IMAD.MOV.U32 R0, RZ, RZ, 0x7f7fffff ;  /* 0x7f7fffffff007424 */ /* 0x000fe200078e00ff */
[----:B------:R-:W-:Y:S01]  /*1320*/  ULOP3.LUT UR5, UR7, 0x3, URZ, 0xc0, !UPT ;  /* 0x0000000307057892 */ /* 0x000fe2000f8ec0ff */
[----:B------:R-:W-:-:S04]  /*1330*/  IMAD.MOV.U32 R8, RZ, RZ, RZ ;  /* 0x000000ffff087224 */ /* 0x000fc800078e00ff */
[----:B------:R-:W-:Y:S07]  /*1340*/  BRA.U !UP0, `(.L_x_50) ;  /* 0x0000000108bc7547 */ /* 0x000fee000b800000 */
[----:B------:R-:W-:Y:S01]  /*1350*/  ULOP3.LUT UR4, UR7, 0x7ffffffc, URZ, 0xc0, !UPT ;  /* 0x7ffffffc07047892 */ /* 0x000fe2000f8ec0ff */
[----:B------:R-:W-:Y:S01]  /*1360*/  MOV R0, 0x7f7fffff ;  /* 0x7f7fffff00007802 */ /* 0x000fe20000000f00 */
[----:B------:R-:W-:Y:S01]  /*1370*/  IMAD.MOV.U32 R7, RZ, RZ, 0x1 ;  /* 0x00000001ff077424 */ /* 0x000fe200078e00ff */
[----:B------:R-:W-:Y:S01]  /*1380*/  MOV R9, RZ ;  /* 0x000000ff00097202 */ /* 0x000fe20000000f00 */
[----:B------:R-:W-:Y:S02]  /*1390*/  UISETP.GT.AND UP0, UPT, UR4, URZ, UPT ;  /* 0x000000ff0400728c */ /* 0x000fe4000bf04270 */
[----:B------:R-:W-:-:S07]  /*13a0*/  IMAD.U32 R8, RZ, RZ, UR4 ;  /* 0x00000004ff087e24 */ /* 0x000fce000f8e00ff */
[----:B------:R-:W-:Y:S05]  /*13b0*/  BRA.U !UP0, `(.L_x_51) ;  /* 0x0000000108887547 */ /* 0x000fea000b800000 */
[----:B------:R-:W-:Y:S02]  /*13c0*/  IADD3 R10, PT, PT, R8, -R9, RZ ;  /* 0x80000009080a7210 */ /* 0x000fe40007ffe0ff */
[----:B------:R-:W-:Y:S02]  /*13d0*/  PLOP3.LUT P0, PT, PT, PT, PT, 0x80, 0x8 ;  /* 0x000000000008781c */ /* 0x000fe40003f0f070 */
[----:B------:R-:W-:-:S13]  /*13e0*/  ISETP.GT.AND P1, PT, R10, 0xc, PT ;  /* 0x0000000c0a00780c */ /* 0x000fda0003f24270 */
[----:B------:R-:W-:Y:S05]  /*13f0*/  @!P1 BRA `(.L_x_52) ;  /* 0x0000000000449947 */ /* 0x000fea0003800000 */
[----:B------:R-:W-:Y:S01]  /*1400*/  PLOP3.LUT P0, PT, PT, PT, PT, 0x8, 0x80 ;  /* 0x000000000080781c */ /* 0x000fe20003f0e170 */
[----:B------:R-:W-:-:S12]  /*1410*/  VIADD R10, R8, 0xfffffff4 ;  /* 0xfffffff4080a7836 */ /* 0x000fd80000000000 */
.L_x_53:
[----:B------:R-:W-:-:S04]  /*1420*/  FSETP.GT.AND P2, PT, R0, RZ, PT ;  /* 0x000000ff0000720b */ /* 0x000fc80003f44000 */
[----:B------:R-:W-:-:S04]  /*1430*/  FSEL R0, R0, RZ, !P2 ;  /* 0x000000ff00007208 */ /* 0x000fc80005000000 */
[----:B------:R-:W-:-:S04]  /*1440*/  FSETP.GT.AND P3, PT, R0, RZ, PT ;  /* 0x000000ff0000720b */ /* 0x000fc80003f64000 */
[----:B------:R-:W-:Y:S02]  /*1450*/  FSEL R0, R0, RZ, !P3 ;  /* 0x000000ff00007208 */ /* 0x000fe40005800000 */
[----:B------:R-:W-:Y:S02]  /*1460*/  @P2 IADD3 R7, PT, PT, R9, 0x1, RZ ;  /* 0x0000000109072810 */ /* 0x000fe40007ffe0ff */
[----:B------:R-:W-:-:S04]  /*1470*/  FSETP.GT.AND P4, PT, R0, RZ, PT ;  /* 0x000000ff0000720b */ /* 0x000fc80003f84000 */
[----:B------:R-:W-:Y:S01]  /*1480*/  FSEL R0, R0, RZ, !P4 ;  /* 0x000000ff00007208 */ /* 0x000fe20006000000 */
[----:B------:R-:W-:-:S03]  /*1490*/  @P3 VIADD R7, R9, 0x5 ;  /* 0x0000000509073836 */ /* 0x000fc60000000000 */
[----:B------:R-:W-:-:S04]  /*14a0*/  FSETP.GT.AND P1, PT, R0, RZ, PT ;  /* 0x000000ff0000720b */ /* 0x000fc80003f24000 */
[----:B------:R-:W-:Y:S02]  /*14b0*/  FSEL R0, R0, RZ, !P1 ;  /* 0x000000ff00007208 */ /* 0x000fe40004800000 */
[----:B------:R-:W-:-:S07]  /*14c0*/  @P4 IADD3 R7, PT, PT, R9, 0x9, RZ ;  /* 0x0000000909074810 */ /* 0x000fce0007ffe0ff */
[C---:B------:R-:W-:Y:S01]  /*14d0*/  @P1 VIADD R7, R9.reuse, 0xd ;  /* 0x0000000d09071836 */ /* 0x040fe20000000000 */
[----:B------:R-:W-:-:S04]  /*14e0*/  IADD3 R9, PT, PT, R9, 0x10, RZ ;  /* 0x0000001009097810 */ /* 0x000fc80007ffe0ff */
[----:B------:R-:W-:-:S13]  /*14f0*/  ISETP.GE.AND P2, PT, R9, R10, PT ;  /* 0x0000000a0900720c */ /* 0x000fda0003f46270 */
[----:B------:R-:W-:Y:S05]  /*1500*/  @!P2 BRA `(.L_x_53) ;  /* 0xfffffffc00c4a947 */ /* 0x000fea000383ffff */
.L_x_52:
[----:B------:R-:W-:-:S05]  /*1510*/  IMAD.IADD R10, R8, 0x1, -R9 ;  /* 0x00000001080a7824 */ /* 0x000fca00078e0a09 */
[----:B------:R-:W-:-:S13]  /*1520*/  ISETP.GT.AND P1, PT, R10, 0x4, PT ;  /* 0x000000040a00780c */ /* 0x000fda0003f24270 */
[----:B------:R-:W-:Y:S05]  /*1530*/  @!P1 BRA `(.L_x_54) ;  /* 0x0000000000209947 */ /* 0x000fea0003800000 */
[C---:B------:R-:W-:Y:S02]  /*1540*/  FSETP.GT.AND P1, PT, R0.reuse, RZ, PT ;  /* 0x000000ff0000720b */ /* 0x040fe40003f24000 */
[----:B------:R-:W-:Y:S02]  /*1550*/  PLOP3.LUT P0, PT, PT, PT, PT, 0x8, 0x80 ;  /* 0x000000000080781c */ /* 0x000fe40003f0e170 */
[----:B------:R-:W-:-:S04]  /*1560*/  FSEL R0, R0, RZ, !P1 ;  /* 0x000000ff00007208 */ /* 0x000fc80004800000 */
[----:B------:R-:W-:-:S04]  /*1570*/  FSETP.GT.AND P2, PT, R0, RZ, PT ;  /* 0x000000ff0000720b */ /* 0x000fc80003f44000 */
[----:B------:R-:W-:Y:S02]  /*1580*/  FSEL R0, R0, RZ, !P2 ;  /* 0x000000ff00007208 */ /* 0x000fe40005000000 */
[----:B------:R-:W-:-:S07]  /*1590*/  @P1 IADD3 R7, PT, PT, R9, 0x1, RZ ;  /* 0x0000000109071810 */ /* 0x000fce0007ffe0ff */
[C---:B------:R-:W-:Y:S01]  /*15a0*/  @P2 VIADD R7, R9.reuse, 0x5 ;  /* 0x0000000509072836 */ /* 0x040fe20000000000 */
[----:B------:R-:W-:-:S07]  /*15b0*/  IADD3 R9, PT, PT, R9, 0x8, RZ ;  /* 0x0000000809097810 */ /* 0x000fce0007ffe0ff */
.L_x_54:
[----:B------:R-:W-:-:S13]  /*15c0*/  ISETP.NE.OR P0, PT, R9, R8, P0 ;  /* 0x000000080900720c */ /* 0x000fda0000705670 */
[----:B------:R-:W-:Y:S05]  /*15d0*/  @!P0 BRA `(.L_x_50) ;  /* 0x0000000000188947 */ /* 0x000fea0003800000 */
.L_x_51:
[----:B------:R-:W-:-:S04]  /*15e0*/  FSETP.GT.AND P1, PT, R0, RZ, PT ;  /* 0x000000ff0000720b */ /* 0x000fc80003f24000 */
[----:B------:R-:W-:-:S09]  /*15f0*/  FSEL R0, R0, RZ, !P1 ;  /* 0x000000ff00007208 */ /* 0x000fd20004800000 */
[C---:B------:R-:W-:Y:S01]  /*1600*/  @P1 VIADD R7, R9.reuse, 0x1 ;  /* 0x0000000109071836 */ /* 0x040fe20000000000 */
[----:B------:R-:W-:-:S04]  /*1610*/  IADD3 R9, PT, PT, R9, 0x4, RZ ;  /* 0x0000000409097810 */ /* 0x000fc80007ffe0ff */
[----:B------:R-:W-:-:S13]  /*1620*/  ISETP.NE.AND P0, PT, R9, R8, PT ;  /* 0x000000080900720c */ /* 0x000fda0003f05270 */
[----:B------:R-:W-:Y:S05]  /*1630*/  @P0 BRA `(.L_x_51) ;  /* 0xfffffffc00e80947 */ /* 0x000fea000383ffff */
.L_x_50:
[----:B------:R-:W-:-:S09]  /*1640*/  UISETP.NE.AND UP0, UPT, UR5, URZ, UPT ;  /* 0x000000ff0500728c */ /* 0x000fd2000bf05270 */
[----:B------:R-:W-:Y:S05]  /*1650*/  BRA.U !UP0, `(.L_x_39) ;  /* 0x0000000108207547 */ /* 0x000fea000b800000 */
[----:B------:R-:W-:-:S05]  /*1660*/  UMOV UR4, URZ ;  /* 0x000000ff00047c82 */ /* 0x000fca0008000000 */
.L_x_55:
[----:B------:R-:W-:Y:S01]  /*1670*/  UIADD3 UR4, UPT, UPT, UR4, 0x1, URZ ;  /* 0x0000000104047890 */ /* 0x000fe2000fffe0ff */
[----:B------:R-:W-:Y:S01]  /*1680*/  VIADD R8, R8, 0x1 ;  /* 0x0000000108087836 */ /* 0x000fe20000000000 */
[C---:B------:R-:W-:Y:S02]  /*1690*/  FSETP.GT.AND P0, PT, R0.reuse, RZ, PT ;  /* 0x000000ff0000720b */ /* 0x040fe40003f04000 */
[----:B------:R-:W-:Y:S02]  /*16a0*/  UISETP.NE.AND UP0, UPT, UR4, UR5, UPT ;  /* 0x000000050400728c */ /* 0x000fe4000bf05270 */
[----:B------:R-:W-:Y:S02]  /*16b0*/  FSEL R0, R0, RZ, !P0 ;  /* 0x000000ff00007208 */ /* 0x000fe40004000000 */
[----:B------:R-:W-:-:S05]  /*16c0*/  SEL R7, R8, R7, P0 ;  /* 0x0000000708077207 */ /* 0x000fca0000000000 */
[----:B------:R-:W-:Y:S05]  /*16d0*/  BRA.U UP0, `(.L_x_55) ;  /* 0xfffffffd00e47547 */ /* 0x000fea000b83ffff */
.L_x_39:
[----:B------:R-:W2:Y:S01]  /*16e0*/  LDG.E R0, desc[UR8][R2.64] ;  /* 0x0000000802007981 */ /* 0x000ea2000c1e1900 */
[----:B------:R-:W-:Y:S03]  /*16f0*/  BSSY.RECONVERGENT B1, `(.L_x_38) ;  /* 0x0000008000017945 */ /* 0x000fe60003800200 */
[----:B------:R0:W-:Y:S01]  /*1700*/  STG.E desc[UR8][R2.64], R7 ;  /* 0x0000000702007986 */ /* 0x0001e2000c101908 */
[----:B--2---:R-:W-:-:S13]  /*1710*/  ISETP.NE.AND P0, PT, R0, R7, PT ;  /* 0x000000070000720c */ /* 0x004fda0003f05270 */
[----:B0-----:R-:W-:Y:S05]  /*1720*/  @!P0 BRA `(.L_x_56) ;  /* 0x0000000000108947 */ /* 0x001fea0003800000 */
[----:B------:R-:W0:Y:S01]  /*1730*/  S2UR UR5, SR_CgaCtaId ;  /* 0x00000000000579c3 */ /* 0x000e220000008800 */
[----:B------:R-:W-:Y:S02]  /*1740*/  UMOV UR4, 0x400 ;  /* 0x0000040000047882 */ /* 0x000fe40000000000 */
[----:B0-----:R-:W-:-:S09]  /*1750*/  ULEA UR4, UR5, UR4, 0x18 ;  /* 0x0000000405047291 */ /* 0x001fd2000f8ec0ff */
[----:B------:R-:W-:Y:S03]  /*1760*/  ATOMS.POPC.INC.32 RZ, [UR4] ;  /* 0x00000000ffff7f8c */ /* 0x000fe6000d800004 */
.L_x_56:
[----:B------:R-:W-:Y:S05]  /*1770*/  BSYNC.RECONVERGENT B1 ;  /* 0x0000000000017941 */ /* 0x000fea0003800200 */
.L_x_38:
[----:B------:R-:W-:Y:S05]  /*1780*/  BSYNC.RECONVERGENT B0 ;  /* 0x0000000000007941 */ /* 0x000fea0003800200 */
.L_x_37:
[----:B------:R-:W0:Y:S01]  /*1790*/  LDCU UR4, c[0x0][0x3a0] ;  /* 0x00007400ff0477ac */ /* 0x000e220008000800 */
[----:B------:R-:W-:Y:S01]  /*17a0*/  BSSY.RECONVERGENT B0, `(.L_x_57) ;  /* 0x0000062000007945 */ /* 0x000fe20003800200 */
[----:B------:R-:W-:Y:S01]  /*17b0*/  BAR.SYNC.DEFER_BLOCKING 0x0 ;  /* 0x0000000000007b1d */ /* 0x000fe20000010000 */
[----:B0-----:R-:W-:-:S13]  /*17c0*/  ISETP.GE.AND P0, PT, R5, UR4, PT ;  /* 0x0000000405007c0c */ /* 0x001fda000bf06270 */
[----:B------:R-:W-:Y:S05]  /*17d0*/  @P0 BRA `(.L_x_58) ;  /* 0x0000000400780947 */ /* 0x000fea0003800000 */
[----:B------:R-:W2:Y:S01]  /*17e0*/  LDG.E R3, desc[UR8][R2.64] ;  /* 0x0000000802037981 */ /* 0x000ea2000c1e1900 */
[----:B------:R-:W2:Y:S01]  /*17f0*/  LDC.64 R8, c[0x0][0x3b0] ;  /* 0x0000ec00ff087b82 */ /* 0x000ea20000000a00 */
[----:B------:R-:W-:Y:S01]  /*1800*/  HFMA2 R5, -RZ, RZ, 0, 5.9604644775390625e-08 ;  /* 0x00000001ff057431 */ /* 0x000fe200000001ff */
[----:B------:R-:W0:Y:S01]  /*1810*/  LDCU UR10, c[0x0][0x3a8] ;  /* 0x00007500ff0a77ac */ /* 0x000e220008000800 */
[----:B--2---:R-:W-:-:S05]  /*1820*/  IMAD.WIDE R8, R3, 0x4, R8 ;  /* 0x0000000403087825 */ /* 0x004fca00078e0208 */
[----:B------:R1:W-:Y:S01]  /*1830*/  REDG.E.ADD.STRONG.GPU desc[UR8][R8.64+-0x4], R5 ;  /* 0xfffffc050800798e */ /* 0x0003e2000c12e108 */
[----:B0-----:R-:W-:-:S09]  /*1840*/  UISETP.GE.AND UP0, UPT, UR10, 0x1, UPT ;  /* 0x000000010a00788c */ /* 0x001fd2000bf06270 */
[----:B------:R-:W-:Y:S05]  /*1850*/  BRA.U !UP0, `(.L_x_58) ;  /* 0x0000000508587547 */ /* 0x000fea000b800000 */
[----:B------:R-:W-:Y:S01]  /*1860*/  UISETP.GE.U32.AND UP1, UPT, UR10, 0x8, UPT ;  /* 0x000000080a00788c */ /* 0x000fe2000bf26070 */
[----:B------:R-:W-:Y:S01]  /*1870*/  VIADD R0, R3, 0xffffffff ;  /* 0xffffffff03007836 */ /* 0x000fe20000000000 */
[----:B------:R-:W-:Y:S01]  /*1880*/  ULOP3.LUT UR11, UR10, 0x7, URZ, 0xc0, !UPT ;  /* 0x000000070a0b7892 */ /* 0x000fe2000f8ec0ff */
[----:B-1----:R-:W-:Y:S02]  /*1890*/  MOV R5, RZ ;  /* 0x000000ff00057202 */ /* 0x002fe40000000f00 */
[----:B------:R-:W-:Y:S01]  /*18a0*/  IMAD R0, R0, UR10, RZ ;  /* 0x0000000a00007c24 */ /* 0x000fe2000f8e02ff */
[----:B------:R-:W-:-:S03]  /*18b0*/  UISETP.NE.AND UP0, UPT, UR11, URZ, UPT ;  /* 0x000000ff0b00728c */ /* 0x000fc6000bf05270 */
[----:B------:R-:W-:Y:S08]  /*18c0*/  BRA.U !UP1, `(.L_x_59) ;  /* 0x0000000109947547 */ /* 0x000ff0000b800000 */
[----:B------:R-:W0:Y:S01]  /*18d0*/  S2R R3, SR_CgaCtaId ;  /* 0x0000000000037919 */ /* 0x000e220000008800 */
[----:B------:R-:W1:Y:S01]  /*18e0*/  LDCU.64 UR4, c[0x0][0x3b8] ;  /* 0x00007700ff0477ac */ /* 0x000e620008000a00 */
[----:B------:R-:W-:Y:S01]  /*18f0*/  MOV R2, 0x400 ;  /* 0x0000040000027802 */ /* 0x000fe20000000f00 */
[----:B------:R-:W-:Y:S01]  /*1900*/  IMAD.MOV.U32 R9, RZ, RZ, R0 ;  /* 0x000000ffff097224 */ /* 0x000fe200078e0000 */
[----:B------:R-:W-:-:S04]  /*1910*/  ULOP3.LUT UR12, UR10, 0x7ffffff8, URZ, 0xc0, !UPT ;  /* 0x7ffffff80a0c7892 */ /* 0x000fc8000f8ec0ff */
[----:B------:R-:W-:Y:S02]  /*1920*/  UIADD3 UR7, UPT, UPT, -UR12, URZ, URZ ;  /* 0x000000ff0c077290 */ /* 0x000fe4000fffe1ff */
[----:B------:R-:W-:Y:S01]  /*1930*/  MOV R5, UR12 ;  /* 0x0000000c00057c02 */ /* 0x000fe20008000f00 */
[----:B-1----:R-:W-:-:S04]  /*1940*/  UIADD3 UR4, UP1, UPT, UR4, 0x10, URZ ;  /* 0x0000001004047890 */ /* 0x002fc8000ff3e0ff */
[----:B------:R-:W-:Y:S01]  /*1950*/  UIADD3.X UR5, UPT, UPT, URZ, UR5, URZ, UP1, !UPT ;  /* 0x00000005ff057290 */ /* 0x000fe20008ffe4ff */
[----:B0-----:R-:W-:Y:S02]  /*1960*/  LEA R3, R3, R2, 0x18 ;  /* 0x0000000203037211 */ /* 0x001fe400078ec0ff */
[----:B------:R-:W-:-:S05]  /*1970*/  LEA R2, R4, UR6, 0x2 ;  /* 0x0000000604027c11 */ /* 0x000fca000f8e10ff */
[----:B------:R-:W-:-:S04]  /*1980*/  IMAD R2, R2, UR10, R3 ;  /* 0x0000000a02027c24 */ /* 0x000fc8000f8e0203 */
[----:B------:R-:W-:-:S07]  /*1990*/  VIADD R7, R2, 0x10 ;  /* 0x0000001002077836 */ /* 0x000fce0000000000 */
.L_x_60:
[----:B------:R-:W0:Y:S01]  /*19a0*/  LDS R11, [R7+-0xc] ;  /* 0xfffff400070b7984 */ /* 0x000e220000000800 */
[----:B------:R-:W-:Y:S01]  /*19b0*/  MOV R2, UR4 ;  /* 0x0000000400027c02 */ /* 0x000fe20008000f00 */
[----:B------:R-:W-:Y:S02]  /*19c0*/  IMAD.U32 R3, RZ, RZ, UR5 ;  /* 0x00000005ff037e24 */ /* 0x000fe4000f8e00ff */
[----:B------:R-:W1:Y:S02]  /*19d0*/  LDS R13, [R7+-0x8] ;  /* 0xfffff800070d7984 */ /* 0x000e640000000800 */
[----:B------:R-:W-:Y:S02]  /*19e0*/  IMAD.WIDE R2, R9, 0x4, R2 ;  /* 0x0000000409027825 */ /* 0x000fe400078e0202 */
[----:B------:R-:W2:Y:S04]  /*19f0*/  LDS R15, [R7+-0x4] ;  /* 0xfffffc00070f7984 */ /* 0x000ea80000000800 */
[----:B------:R-:W3:Y:S04]  /*1a00*/  LDS R17, [R7] ;  /* 0x0000000007117984 */ /* 0x000ee80000000800 */
[----:B------:R-:W4:Y:S04]  /*1a10*/  LDS R19, [R7+0x4] ;  /* 0x0000040007137984 */ /* 0x000f280000000800 */
[----:B------:R-:W5:Y:S04]  /*1a20*/  LDS R21, [R7+0x8] ;  /* 0x0000080007157984 */ /* 0x000f680000000800 */
[----:B------:R-:W5:Y:S04]  /*1a30*/  LDS R23, [R7+0xc] ;  /* 0x00000c0007177984 */ /* 0x000f680000000800 */
[----:B------:R-:W5:Y:S04]  /*1a40*/  LDS R25, [R7+0x10] ;  /* 0x0000100007197984 */ /* 0x000f680000000800 */
[----:B0-----:R0:W-:Y:S04]  /*1a50*/  REDG.E.ADD.F32.FTZ.RN.STRONG.GPU desc[UR8][R2.64+-0x10], R11 ;  /* 0xfffff00b020079a6 */ /* 0x0011e8000c12f308 */
[----:B-1----:R0:W-:Y:S04]  /*1a60*/  REDG.E.ADD.F32.FTZ.RN.STRONG.GPU desc[UR8][R2.64+-0xc], R13 ;  /* 0xfffff40d020079a6 */ /* 0x0021e8000c12f308 */
[----:B--2---:R0:W-:Y:S04]  /*1a70*/  REDG.E.ADD.F32.FTZ.RN.STRONG.GPU desc[UR8][R2.64+-0x8], R15 ;  /* 0xfffff80f020079a6 */ /* 0x0041e8000c12f308 */
[----:B---3--:R0:W-:Y:S04]  /*1a80*/  REDG.E.ADD.F32.FTZ.RN.STRONG.GPU desc[UR8][R2.64+-0x4], R17 ;  /* 0xfffffc11020079a6 */ /* 0x0081e8000c12f308 */
[----:B----4-:R0:W-:Y:S04]  /*1a90*/  REDG.E.ADD.F32.FTZ.RN.STRONG.GPU desc[UR8][R2.64], R19 ;  /* 0x00000013020079a6 */ /* 0x0101e8000c12f308 */
[----:B-----5:R0:W-:Y:S04]  /*1aa0*/  REDG.E.ADD.F32.FTZ.RN.STRONG.GPU desc[UR8][R2.64+0x4], R21 ;  /* 0x00000415020079a6 */ /* 0x0201e8000c12f308 */
[----:B------:R0:W-:Y:S04]  /*1ab0*/  REDG.E.ADD.F32.FTZ.RN.STRONG.GPU desc[UR8][R2.64+0x8], R23 ;  /* 0x00000817020079a6 */ /* 0x0001e8000c12f308 */
[----:B------:R0:W-:Y:S01]  /*1ac0*/  REDG.E.ADD.F32.FTZ.RN.STRONG.GPU desc[UR8][R2.64+0xc], R25 ;  /* 0x00000c19020079a6 */ /* 0x0001e2000c12f308 */
[----:B------:R-:W-:Y:S01]  /*1ad0*/  UIADD3 UR7, UPT, UPT, UR7, 0x8, URZ ;  /* 0x0000000807077890 */ /* 0x000fe2000fffe0ff */
[----:B------:R-:W-:Y:S01]  /*1ae0*/  IADD3 R7, PT, PT, R7, 0x20, RZ ;  /* 0x0000002007077810 */ /* 0x000fe20007ffe0ff */
[----:B------:R-:W-:-:S02]  /*1af0*/  VIADD R9, R9, 0x8 ;  /* 0x0000000809097836 */ /* 0x000fc40000000000 */
[----:B------:R-:W-:-:S09]  /*1b00*/  UISETP.NE.AND UP1, UPT, UR7, URZ, UPT ;  /* 0x000000ff0700728c */ /* 0x000fd2000bf25270 */
[----:B0-----:R-:W-:Y:S05]  /*1b10*/  BRA.U UP1, `(.L_x_60) ;  /* 0xfffffffd01a07547 */ /* 0x001fea000b83ffff */
.L_x_59:
[----:B------:R-:W-:Y:S05]  /*1b20*/  BRA.U !UP0, `(.L_x_58) ;  /* 0x0000000108a47547 */ /* 0x000fea000b800000 */
[----:B------:R-:W-:Y:S02]  /*1b30*/  UISETP.GE.U32.AND UP0, UPT, UR11, 0x4, UPT ;  /* 0x000000040b00788c */ /* 0x000fe4000bf06070 */
[----:B------:R-:W-:-:S04]  /*1b40*/  ULOP3.LUT UR5, UR10, 0x3, URZ, 0xc0, !UPT ;  /* 0x000000030a057892 */ /* 0x000fc8000f8ec0ff */
[----:B------:R-:W-:-:S03]  /*1b50*/  UISETP.NE.AND UP1, UPT, UR5, URZ, UPT ;  /* 0x000000ff0500728c */ /* 0x000fc6000bf25270 */
[----:B------:R-:W-:Y:S08]  /*1b60*/  BRA.U !UP0, `(.L_x_61) ;  /* 0x0000000108387547 */ /* 0x000ff0000b800000 */
[--C-:B------:R-:W-:Y:S02]  /*1b70*/  IMAD R3, R4, UR10, R5.reuse ;  /* 0x0000000a04037c24 */ /* 0x100fe4000f8e0205 */
[----:B------:R-:W-:-:S03]  /*1b80*/  IMAD.IADD R7, R0, 0x1, R5 ;  /* 0x0000000100077824 */ /* 0x000fc600078e0205 */
[----:B------:R-:W-:Y:S02]  /*1b90*/  LEA R8, R3, R6, 0x2 ;  /* 0x0000000603087211 */ /* 0x000fe400078e10ff */
[----:B------:R-:W0:Y:S03]  /*1ba0*/  LDC.64 R2, c[0x0][0x3b8] ;  /* 0x0000ee00ff027b82 */ /* 0x000e260000000a00 */
[----:B------:R-:W1:Y:S04]  /*1bb0*/  LDS R9, [R8+0x4] ;  /* 0x0000040008097984 */ /* 0x000e680000000800 */
[----:B------:R-:W2:Y:S04]  /*1bc0*/  LDS R11, [R8+0x8] ;  /* 0x00000800080b7984 */ /* 0x000ea80000000800 */
[----:B------:R-:W3:Y:S04]  /*1bd0*/  LDS R13, [R8+0xc] ;  /* 0x00000c00080d7984 */ /* 0x000ee80000000800 */
[----:B------:R-:W4:Y:S01]  /*1be0*/  LDS R15, [R8+0x10] ;  /* 0x00001000080f7984 */ /* 0x000f220000000800 */
[----:B0-----:R-:W-:-:S05]  /*1bf0*/  IMAD.WIDE R2, R7, 0x4, R2 ;  /* 0x0000000407027825 */ /* 0x001fca00078e0202 */
[----:B-1----:R0:W-:Y:S04]  /*1c00*/  REDG.E.ADD.F32.FTZ.RN.STRONG.GPU desc[UR8][R2.64], R9 ;  /* 0x00000009020079a6 */ /* 0x0021e8000c12f308 */
[----:B--2---:R0:W-:Y:S04]  /*1c10*/  REDG.E.ADD.F32.FTZ.RN.STRONG.GPU desc[UR8][R2.64+0x4], R11 ;  /* 0x0000040b020079a6 */ /* 0x0041e8000c12f308 */
[----:B---3--:R0:W-:Y:S04]  /*1c20*/  REDG.E.ADD.F32.FTZ.RN.STRONG.GPU desc[UR8][R2.64+0x8], R13 ;  /* 0x0000080d020079a6 */ /* 0x0081e8000c12f308 */
[----:B----4-:R0:W-:Y:S01]  /*1c30*/  REDG.E.ADD.F32.FTZ.RN.STRONG.GPU desc[UR8][R2.64+0xc], R15 ;  /* 0x00000c0f020079a6 */ /* 0x0101e2000c12f308 */
[----:B------:R-:W-:-:S07]  /*1c40*/  IADD3 R5, PT, PT, R5, 0x4, RZ ;  /* 0x0000000405057810 */ /* 0x000fce0007ffe0ff */
.L_x_61:
[----:B------:R-:W-:Y:S05]  /*1c50*/  BRA.U !UP1, `(.L_x_58) ;  /* 0x0000000109587547 */ /* 0x000fea000b800000 */
[----:B------:R-:W-:Y:S02]  /*1c60*/  UISETP.NE.AND UP1, UPT, UR5, 0x1, UPT ;  /* 0x000000010500788c */ /* 0x000fe4000bf25270 */
[----:B------:R-:W-:-:S04]  /*1c70*/  ULOP3.LUT UR4, UR10, 0x1, URZ, 0xc0, !UPT ;  /* 0x000000010a047892 */ /* 0x000fc8000f8ec0ff */
[----:B------:R-:W-:-:S03]  /*1c80*/  UISETP.NE.U32.AND UP0, UPT, UR4, 0x1, UPT ;  /* 0x000000010400788c */ /* 0x000fc6000bf05070 */
[----:B------:R-:W-:Y:S08]  /*1c90*/  BRA.U !UP1, `(.L_x_62) ;  /* 0x0000000109287547 */ /* 0x000ff0000b800000 */
[----:B0-----:R-:W-:Y:S01]  /*1ca0*/  IMAD R3, R4, UR10, R5 ;  /* 0x0000000a04037c24 */ /* 0x001fe2000f8e0205 */
[----:B------:R-:W-:-:S03]  /*1cb0*/  IADD3 R7, PT, PT, R0, R5, RZ ;  /* 0x0000000500077210 */ /* 0x000fc60007ffe0ff */
[----:B------:R-:W-:Y:S02]  /*1cc0*/  IMAD R8, R3, 0x4, R6 ;  /* 0x0000000403087824 */ /* 0x000fe400078e0206 */
[----:B------:R-:W0:Y:S03]  /*1cd0*/  LDC.64 R2, c[0x0][0x3b8] ;  /* 0x0000ee00ff027b82 */ /* 0x000e260000000a00 */
[----:B------:R-:W1:Y:S04]  /*1ce0*/  LDS R9, [R8+0x4] ;  /* 0x0000040008097984 */ /* 0x000e680000000800 */
[----:B------:R-:W2:Y:S01]  /*1cf0*/  LDS R11, [R8+0x8] ;  /* 0x00000800080b7984 */ /* 0x000ea20000000800 */
[----:B0-----:R-:W-:-:S05]  /*1d00*/  IMAD.WIDE R2, R7, 0x4, R2 ;  /* 0x0000000407027825 */ /* 0x001fca00078e0202 */
[----:B-1----:R1:W-:Y:S04]  /*1d10*/  REDG.E.ADD.F32.FTZ.RN.STRONG.GPU desc[UR8][R2.64], R9 ;  /* 0x00000009020079a6 */ /* 0x0023e8000c12f308 */
[----:B--2---:R1:W-:Y:S01]  /*1d20*/  REDG.E.ADD.F32.FTZ.RN.STRONG.GPU desc[UR8][R2.64+0x4], R11 ;  /* 0x0000040b020079a6 */ /* 0x0043e2000c12f308 */
[----:B------:R-:W-:-:S07]  /*1d30*/  VIADD R5, R5, 0x2 ;  /* 0x0000000205057836 */ /* 0x000fce0000000000 */
.L_x_62:
[----:B------:R-:W-:Y:S05]  /*1d40*/  BRA.U UP0, `(.L_x_58) ;  /* 0x00000001001c7547 */ /* 0x000fea000b800000 */
[--C-:B01----:R-:W-:Y:S02]  /*1d50*/  IMAD R3, R4, UR10, R5.reuse ;  /* 0x0000000a04037c24 */ /* 0x103fe4000f8e0205 */
[----:B------:R-:W-:-:S03]  /*1d60*/  IMAD.IADD R5, R0, 0x1, R5 ;  /* 0x0000000100057824 */ /* 0x000fc600078e0205 */
[----:B------:R-:W-:Y:S02]  /*1d70*/  LEA R6, R3, R6, 0x2 ;  /* 0x0000000603067211 */ /* 0x000fe400078e10ff */
[----:B------:R-:W0:Y:S03]  /*1d80*/  LDC.64 R2, c[0x0][0x3b8] ;  /* 0x0000ee00ff027b82 */ /* 0x000e260000000a00 */
[----:B------:R-:W1:Y:S01]  /*1d90*/  LDS R7, [R6+0x4] ;  /* 0x0000040006077984 */ /* 0x000e620000000800 */
[----:B0-----:R-:W-:-:S05]  /*1da0*/  IMAD.WIDE R2, R5, 0x4, R2 ;  /* 0x0000000405027825 */ /* 0x001fca00078e0202 */
[----:B-1----:R2:W-:Y:S02]  /*1db0*/  REDG.E.ADD.F32.FTZ.RN.STRONG.GPU desc[UR8][R2.64], R7 ;  /* 0x00000007020079a6 */ /* 0x0025e4000c12f308 */
.L_x_58:
[----:B------:R-:W-:Y:S05]  /*1dc0*/  BSYNC.RECONVERGENT B0 ;  /* 0x0000000000007941 */ /* 0x000fea0003800200 */
.L_x_57:
[----:B------:R-:W-:Y:S01]  /*1dd0*/  BAR.SYNC.DEFER_BLOCKING 0x0 ;  /* 0x0000000000007b1d */ /* 0x000fe20000010000 */
[----:B------:R-:W-:-:S13]  /*1de0*/  ISETP.NE.AND P0, PT, R4, RZ, PT ;  /* 0x000000ff0400720c */ /* 0x000fda0003f05270 */
[----:B------:R-:W-:Y:S05]  /*1df0*/  @P0 EXIT ;  /* 0x000000000000094d */ /* 0x000fea0003800000 */
[----:B------:R-:W3:Y:S01]  /*1e00*/  S2UR UR5, SR_CgaCtaId ;  /* 0x00000000000579c3 */ /* 0x000ee20000008800 */
[----:B------:R-:W-:-:S07]  /*1e10*/  UMOV UR4, 0x400 ;  /* 0x0000040000047882 */ /* 0x000fce0000000000 */
[----:B012---:R-:W0:Y:S01]  /*1e20*/  LDC.64 R2, c[0x0][0x398] ;  /* 0x0000e600ff027b82 */ /* 0x007e220000000a00 */
[----:B---3--:R-:W-:-:S09]  /*1e30*/  ULEA UR4, UR5, UR4, 0x18 ;  /* 0x0000000405047291 */ /* 0x008fd2000f8ec0ff */
[----:B------:R-:W0:Y:S04]  /*1e40*/  LDS R5, [UR4] ;  /* 0x00000004ff057984 */ /* 0x000e280008000800 */
[----:B0-----:R-:W-:Y:S01]  /*1e50*/  REDG.E.ADD.STRONG.GPU desc[UR8][R2.64], R5 ;  /* 0x000000050200798e */ /* 0x001fe2000c12e108 */
[----:B------:R-:W-:Y:S05]  /*1e60*/  EXIT ;  /* 0x000000000000794d */ /* 0x000fea0003800000 */
        .weak           $__internal_2_$__cuda_sm20_sqrt_rn_f32_slowpath
        .type           $__internal_2_$__cuda_sm20_sqrt_rn_f32_slowpath,@function
        .size           $__internal_2_$__cuda_sm20_sqrt_rn_f32_slowpath,(.L_x_67 - $__internal_2_$__cuda_sm20_sqrt_rn_f32_slowpath)
$__internal_2_$__cuda_sm20_sqrt_rn_f32_slowpath:
[----:B------:R-:W-:-:S13]  /*1e70*/  LOP3.LUT P0, RZ, R0, 0x7fffffff, RZ, 0xc0, !PT ;  /* 0x7fffffff00ff7812 */ /* 0x000fda000780c0ff */
[----:B------:R-:W-:Y:S01]  /*1e80*/  @!P0 MOV R14, R0 ;  /* 0x00000000000e8202 */ /* 0x000fe20000000f00 */
[----:B------:R-:W-:Y:S06]  /*1e90*/  @!P0 BRA `(.L_x_63) ;  /* 0x0000000000408947 */ /* 0x000fec0003800000 */
[----:B------:R-:W-:-:S13]  /*1ea0*/  FSETP.GEU.FTZ.AND P0, PT, R0, RZ, PT ;  /* 0x000000ff0000720b */ /* 0x000fda0003f1e000 */
[----:B------:R-:W-:Y:S01]  /*1eb0*/  @!P0 IMAD.MOV.U32 R14, RZ, RZ, 0x7fffffff ;  /* 0x7fffffffff0e8424 */ /* 0x000fe200078e00ff */
        /* <DEDUP_REMOVED lines=14> */
.L_x_63:
[----:B------:R-:W-:Y:S01]  /*1fa0*/  IMAD.MOV.U32 R0, RZ, RZ, R14 ;  /* 0x000000ffff007224 */ /* 0x000fe200078e000e */
[----:B------:R-:W-:Y:S01]  /*1fb0*/  MOV R14, R19 ;  /* 0x00000013000e7202 */ /* 0x000fe20000000f00 */
[----:B------:R-:W-:-:S04]  /*1fc0*/  IMAD.MOV.U32 R15, RZ, RZ, 0x0 ;  /* 0x00000000ff0f7424 */ /* 0x000fc800078e00ff */
[----:B------:R-:W-:Y:S05]  /*1fd0*/  RET.REL.NODEC R14 `(_Z23KernelClusterAssignmentPfS_PiS0_iiiS0_S_) ;  /* 0xffffffe00e087950 */ /* 0x000fea0003c3ffff */
.L_x_64:
        /* <DEDUP_REMOVED lines=10> */
.L_x_67:


//--------------------- .nv.shared._Z17KernelMaxDistancePfS_iiS_ --------------------------
	.section	.nv.shared._Z17KernelMaxDistancePfS_iiS_,"aw",@nobits
	.sectionflags	@""
	.align	16
.nv.shared._Z17KernelMaxDistancePfS_iiS_:
	.zero		1040


//--------------------- .nv.shared.reserved.0     --------------------------
	.section	.nv.shared.reserved.0,"aw",@nobits
	.weak		__nv_reservedSMEM_offset_0_alias
	.size		__nv_reservedSMEM_offset_0_alias, 0, 64
	.other		__nv_reservedSMEM_offset_0_alias,@"STO_CUDA_RESERVED_SHARED STV_DEFAULT"
__nv_reservedSMEM_offset_0_alias:
	.zero		0
	.zero		64


//--------------------- .nv.shared._Z20KenelUpdateCentroidsPfPiii --------------------------
	.section	.nv.shared._Z20KenelUpdateCentroidsPfPiii,"aw",@nobits
	.sectionflags	@""
	.align	16
	.zero		1024


//--------------------- .nv.shared._Z23KernelClusterAssignmentPfS_PiS0_iiiS0_S_ --------------------------
	.section	.nv.shared._Z23KernelClusterAssignmentPfS_PiS0_iiiS0_S_,"aw",@nobits
	.sectionflags	@""
	.align	16
	.zero		1024


//--------------------- .nv.constant0._Z17KernelMaxDistancePfS_iiS_ --------------------------
	.section	.nv.constant0._Z17KernelMaxDistancePfS_iiS_,"a",@progbits
	.sectionflags	@""
	.align	4
.nv.constant0._Z17KernelMaxDistancePfS_iiS_:
	.zero		928


//--------------------- .nv.constant0._Z20KenelUpdateCentroidsPfPiii --------------------------
	.section	.nv.constant0._Z20KenelUpdateCentroidsPfPiii,"a",@progbits
	.sectionflags	@""
	.align	4
.nv.constant0._Z20KenelUpdateCentroidsPfPiii:
	.zero		920


//--------------------- .nv.constant0._Z23KernelClusterAssignmentPfS_PiS0_iiiS0_S_ --------------------------
	.section	.nv.constant0._Z23KernelClusterAssignmentPfS_PiS0_iiiS0_S_,"a",@progbits
	.sectionflags	@""
	.align	4
.nv.constant0._Z23KernelClusterAssignmentPfS_PiS0_iiiS0_S_:
	.zero		960


//--------------------- SYMBOLS --------------------------

	.type		.nv.reservedSmem.offset0,@object
	.size		.nv.reservedSmem.offset0,0x4
	.type		.nv.reservedSmem.cap,@object
	.size		.nv.reservedSmem.cap,0x4
